// auto-generated by cutlass_sweep.fmha — config: {"arch": "sm_90", "direction": "fwd", "dtype": "bf16", "head_dim": 48, "mask": "causal", "schedule": "cooperative", "tile_kv": 64, "tile_q": 128}
#include "cutlass/cutlass.h"
#include "cute/tensor.hpp"
#include "cutlass/device_kernel.h"
#include "cutlass/kernel_hardware_info.h"
#include "88_hopper_fmha/collective/fmha_fusion.hpp"
#include "88_hopper_fmha/kernel/fmha_kernel_builder.hpp"

using namespace cute;
using Element = cutlass::bfloat16_t;
using TileShape = Shape<_128, _64, _48>;
using StrideQ = cute::tuple<int, _1, cute::tuple<int, int>>;
using StrideK = cute::tuple<int, _1, cute::tuple<int, int>>;
using StrideV = cute::tuple<int, cute::_1, cute::tuple<int, int>>;

using Kernel = typename cutlass::fmha::kernel::FmhaBuilder<
    Element, float, float,
    TileShape, StrideQ, StrideK, StrideV,
    cutlass::fmha::collective::CausalFusion,
    cutlass::gemm::KernelTmaWarpSpecializedCooperative
  >::Kernel;

auto* _anchor = &cutlass::device_kernel<Kernel>;


// ===== COMPILED SASS (sm_90a) =====

	.target	sm_90a

	.elftype	@"ET_EXEC"


//--------------------- .note.nv.tkinfo           --------------------------
	.section	.note.nv.tkinfo,"",@"SHT_NOTE"
	.sectionflags	@"SHF_NOTE_NV_TKINFO"
	.tkinfo
        /*0018*/ 	.word	0x00000002
        /*0030*/ 	.string	""
        /*0030*/ 	.string	"ptxas"
        /*0030*/ 	.string	"Cuda compilation tools, release 13.0, V13.0.88"
        /*0030*/ 	.string	"Build cuda_13.0.r13.0/compiler.36424714_0"
        /*0030*/ 	.string	"-arch sm_90a -m 64 "



//--------------------- .note.nv.cuinfo           --------------------------
	.section	.note.nv.cuinfo,"",@"SHT_NOTE"
	.sectionflags	@"SHF_NOTE_NV_CUINFO"
        /*0018*/ 	.short	0x0002
        /*001a*/ 	.short	0x005a
        /*001c*/ 	.short	0x0082
	.zero		2


//--------------------- .nv.info                  --------------------------
	.section	.nv.info,"",@"SHT_CUDA_INFO"
	.align	4


	//----- nvinfo : EIATTR_REGCOUNT
	.align		4
        /*0000*/ 	.byte	0x04, 0x2f
        /*0002*/ 	.short	(.L_16 - .L_15)
	.align		4
.L_15:
        /*0004*/ 	.word	index@(_ZN7cutlass13device_kernelINS_4fmha6kernel28FmhaKernelTmaWarpSpecializedINS1_10collective30FmhaMainloopTmaWarpSpecializedINS_10bfloat16_tEffN4cute5tupleIJNS7_1CILi128EEENS9_ILi64EEENS9_ILi48EEEEEENS8_IJiNS9_ILi1EEENS8_IJiiEEEEEESG_SG_NS4_12CausalFusionEJEEENS4_15FmhaFwdEpilogueIS6_fNS8_IJSB_SC_SB_EEEEENS2_23IndividualTileSchedulerEJEEEEEvNT_6ParamsE)
        /*0008*/ 	.word	0x000000a8


	//----- nvinfo : EIATTR_FRAME_SIZE
	.align		4
.L_16:
        /*000c*/ 	.byte	0x04, 0x11
        /*000e*/ 	.short	(.L_18 - .L_17)
	.align		4
.L_17:
        /*0010*/ 	.word	index@($__internal_0_$__cuda_sm20_rcp_rn_f32_slowpath)
        /*0014*/ 	.word	0x00000000


	//----- nvinfo : EIATTR_FRAME_SIZE
	.align		4
.L_18:
        /*0018*/ 	.byte	0x04, 0x11
        /*001a*/ 	.short	(.L_20 - .L_19)
	.align		4
.L_19:
        /*001c*/ 	.word	index@(_ZN7cutlass13device_kernelINS_4fmha6kernel28FmhaKernelTmaWarpSpecializedINS1_10collective30FmhaMainloopTmaWarpSpecializedINS_10bfloat16_tEffN4cute5tupleIJNS7_1CILi128EEENS9_ILi64EEENS9_ILi48EEEEEENS8_IJiNS9_ILi1EEENS8_IJiiEEEEEESG_SG_NS4_12CausalFusionEJEEENS4_15FmhaFwdEpilogueIS6_fNS8_IJSB_SC_SB_EEEEENS2_23IndividualTileSchedulerEJEEEEEvNT_6ParamsE)
        /*0020*/ 	.word	0x00000000


	//----- nvinfo : EIATTR_MIN_STACK_SIZE
	.align		4
.L_20:
        /*0024*/ 	.byte	0x04, 0x12
        /*0026*/ 	.short	(.L_22 - .L_21)
	.align		4
.L_21:
        /*0028*/ 	.word	index@(_ZN7cutlass13device_kernelINS_4fmha6kernel28FmhaKernelTmaWarpSpecializedINS1_10collective30FmhaMainloopTmaWarpSpecializedINS_10bfloat16_tEffN4cute5tupleIJNS7_1CILi128EEENS9_ILi64EEENS9_ILi48EEEEEENS8_IJiNS9_ILi1EEENS8_IJiiEEEEEESG_SG_NS4_12CausalFusionEJEEENS4_15FmhaFwdEpilogueIS6_fNS8_IJSB_SC_SB_EEEEENS2_23IndividualTileSchedulerEJEEEEEvNT_6ParamsE)
        /*002c*/ 	.word	0x00000000
.L_22:


//--------------------- .nv.compat                --------------------------
	.section	.nv.compat,"",@"SHT_CUDA_COMPAT_INFO"
	.align	4
        /*0000*/ 	.byte	0x02, 0x09, 0x01, 0x00, 0x02, 0x02, 0x04, 0x00, 0x02, 0x05, 0x05, 0x00, 0x03, 0x07, 0x01, 0x01
        /*0010*/ 	.byte	0x02, 0x03, 0x01, 0x00, 0x02, 0x06, 0x01, 0x00, 0x04, 0x0b, 0x08, 0x00, 0x00, 0x00, 0x00, 0x00
        /*0020*/ 	.byte	0x00, 0x00, 0x00, 0x00


//--------------------- .nv.info._ZN7cutlass13device_kernelINS_4fmha6kernel28FmhaKernelTmaWarpSpecializedINS1_10collective30FmhaMainloopTmaWarpSpecializedINS_10bfloat16_tEffN4cute5tupleIJNS7_1CILi128EEENS9_ILi64EEENS9_ILi48EEEEEENS8_IJiNS9_ILi1EEENS8_IJiiEEEEEESG_SG_NS4_12CausalFusionEJEEENS4_15FmhaFwdEpilogueIS6_fNS8_IJSB_SC_SB_EEEEENS2_23IndividualTileSchedulerEJEEEEEvNT_6ParamsE --------------------------
	.section	.nv.info._ZN7cutlass13device_kernelINS_4fmha6kernel28FmhaKernelTmaWarpSpecializedINS1_10collective30FmhaMainloopTmaWarpSpecializedINS_10bfloat16_tEffN4cute5tupleIJNS7_1CILi128EEENS9_ILi64EEENS9_ILi48EEEEEENS8_IJiNS9_ILi1EEENS8_IJiiEEEEEESG_SG_NS4_12CausalFusionEJEEENS4_15FmhaFwdEpilogueIS6_fNS8_IJSB_SC_SB_EEEEENS2_23IndividualTileSchedulerEJEEEEEvNT_6ParamsE,"",@"SHT_CUDA_INFO"
	.sectionflags	@""
	.align	4


	//----- nvinfo : EIATTR_CUDA_API_VERSION
	.align		4
        /*0000*/ 	.byte	0x04, 0x37
        /*0002*/ 	.short	(.L_24 - .L_23)
.L_23:
        /*0004*/ 	.word	0x00000082


	//----- nvinfo : EIATTR_KPARAM_INFO
	.align		4
.L_24:
        /*0008*/ 	.byte	0x04, 0x17
        /*000a*/ 	.short	(.L_26 - .L_25)
.L_25:
        /*000c*/ 	.word	0x00000000
        /*0010*/ 	.short	0x0000
        /*0012*/ 	.short	0x0070
        /*0014*/ 	.byte	0x00, 0xf0, 0x01, 0x20


	//----- nvinfo : EIATTR_SPARSE_MMA_MASK
	.align		4
.L_26:
        /*0018*/ 	.byte	0x03, 0x50
        /*001a*/ 	.short	0x0000


	//----- nvinfo : EIATTR_MAXREG_COUNT
	.align		4
        /*001c*/ 	.byte	0x03, 0x1b
        /*001e*/ 	.short	0x00a8


	//----- nvinfo : EIATTR_NUM_BARRIERS
	.align		4
        /*0020*/ 	.byte	0x02, 0x4c
        /*0022*/ 	.byte	0x02
	.zero		1


	//----- nvinfo : EIATTR_EXTERNS
	.align		4
        /*0024*/ 	.byte	0x04, 0x0f
        /*0026*/ 	.short	(.L_28 - .L_27)


	//   ....[0]....
	.align		4
.L_27:
        /*0028*/ 	.word	index@(__assertfail)


	//----- nvinfo : EIATTR_MERCURY_ISA_VERSION
	.align		4
.L_28:
        /*002c*/ 	.byte	0x03, 0x5f
        /*002e*/ 	.short	0x0101


	//----- nvinfo : EIATTR_INT_WARP_WIDE_INSTR_OFFSETS
	.align		4
        /*0030*/ 	.byte	0x04, 0x31
        /*0032*/ 	.short	(.L_30 - .L_29)


	//   ....[0]....
.L_29:
        /*0034*/ 	.word	0x000006f0


	//   ....[1]....
        /*0038*/ 	.word	0x00000700


	//   ....[2]....
        /*003c*/ 	.word	0x00000710


	//   ....[3]....
        /*0040*/ 	.word	0x00000720


	//   ....[4]....
        /*0044*/ 	.word	0x00000790


	//----- nvinfo : EIATTR_COOP_GROUP_MASK_REGIDS
	.align		4
.L_30:
        /*0048*/ 	.byte	0x04, 0x29
        /*004a*/ 	.short	(.L_32 - .L_31)


	//   ....[0]....
.L_31:
        /*004c*/ 	.word	0xffffffff


	//   ....[1]....
        /*0050*/ 	.word	0xffffffff


	//   ....[2]....
        /*0054*/ 	.word	0xffffffff


	//   ....[3]....
        /*0058*/ 	.word	0xffffffff


	//   ....[4]....
        /*005c*/ 	.word	0xffffffff


	//   ....[5]....
        /*0060*/ 	.word	0xffffffff


	//   ....[6]....
        /*0064*/ 	.word	0xffffffff


	//   ....[7]....
        /*0068*/ 	.word	0xffffffff


	//   ....[8]....
        /*006c*/ 	.word	0xffffffff


	//   ....[9]....
        /*0070*/ 	.word	0xffffffff


	//   ....[10]....
        /*0074*/ 	.word	0xffffffff


	//   ....[11]....
        /*0078*/ 	.word	0xffffffff


	//   ....[12]....
        /*007c*/ 	.word	0xffffffff


	//   ....[13]....
        /*0080*/ 	.word	0xffffffff


	//   ....[14]....
        /*0084*/ 	.word	0xffffffff


	//   ....[15]....
        /*0088*/ 	.word	0xffffffff


	//   ....[16]....
        /*008c*/ 	.word	0xffffffff


	//   ....[17]....
        /*0090*/ 	.word	0xffffffff


	//   ....[18]....
        /*0094*/ 	.word	0xffffffff


	//   ....[19]....
        /*0098*/ 	.word	0xffffffff


	//   ....[20]....
        /*009c*/ 	.word	0xffffffff


	//   ....[21]....
        /*00a0*/ 	.word	0xffffffff


	//----- nvinfo : EIATTR_COOP_GROUP_INSTR_OFFSETS
	.align		4
.L_32:
        /*00a4*/ 	.byte	0x04, 0x28
        /*00a6*/ 	.short	(.L_34 - .L_33)


	//   ....[0]....
.L_33:
        /*00a8*/ 	.word	0x00000050


	//   ....[1]....
        /*00ac*/ 	.word	0x00000080


	//   ....[2]....
        /*00b0*/ 	.word	0x000001b0


	//   ....[3]....
        /*00b4*/ 	.word	0x00000370


	//   ....[4]....
        /*00b8*/ 	.word	0x00000530


	//   ....[5]....
        /*00bc*/ 	.word	0x00000690


	//   ....[6]....
        /*00c0*/ 	.word	0x000016e0


	//   ....[7]....
        /*00c4*/ 	.word	0x00001710


	//   ....[8]....
        /*00c8*/ 	.word	0x00001aa0


	//   ....[9]....
        /*00cc*/ 	.word	0x00001b80


	//   ....[10]....
        /*00d0*/ 	.word	0x00002e60


	//   ....[11]....
        /*00d4*/ 	.word	0x00002e90


	//   ....[12]....
        /*00d8*/ 	.word	0x00003190


	//   ....[13]....
        /*00dc*/ 	.word	0x000032b0


	//   ....[14]....
        /*00e0*/ 	.word	0x00004c50


	//   ....[15]....
        /*00e4*/ 	.word	0x00004d50


	//   ....[16]....
        /*00e8*/ 	.word	0x000051a0


	//   ....[17]....
        /*00ec*/ 	.word	0x000052a0


	//   ....[18]....
        /*00f0*/ 	.word	0x000065c0


	//   ....[19]....
        /*00f4*/ 	.word	0x00006600


	//   ....[20]....
        /*00f8*/ 	.word	0x00006640


	//   ....[21]....
        /*00fc*/ 	.word	0x00006660


	//----- nvinfo : EIATTR_REG_RECONFIG
	.align		4
.L_34:
        /*0100*/ 	.byte	0x01, 0x54
	.zero		2


	//----- nvinfo : EIATTR_SYSCALL_OFFSETS
	.align		4
        /*0104*/ 	.byte	0x04, 0x46
        /*0106*/ 	.short	(.L_36 - .L_35)


	//   ....[0]....
.L_35:
        /*0108*/ 	.word	0x00006fa0


	//   ....[1]....
        /*010c*/ 	.word	0x00007100


	//----- nvinfo : EIATTR_MBARRIER_INSTR_OFFSETS
	.align		4
.L_36:
        /*0110*/ 	.byte	0x04, 0x39
        /*0112*/ 	.short	(.L_38 - .L_37)


	//   ....[0]....
.L_37:
        /*0114*/ 	.word	0x00000320
        /*0118*/ 	.word	0x000000ff
        /*011c*/ 	.word	0x0000a850
        /*0120*/ 	.short	0x0100
        /*0122*/ 	.byte	0x06
	.zero		1


	//   ....[1]....
        /*0124*/ 	.word	0x00000330
        /*0128*/ 	.word	0x000000ff
        /*012c*/ 	.word	0x0000a860
        /*0130*/ 	.short	0x0100
        /*0132*/ 	.byte	0x06
	.zero		1


	//   ....[2]....
        /*0134*/ 	.word	0x00000340
        /*0138*/ 	.word	0x000000ff
        /*013c*/ 	.word	0x0000a858
        /*0140*/ 	.short	0x0100
        /*0142*/ 	.byte	0x06
	.zero		1


	//   ....[3]....
        /*0144*/ 	.word	0x00000350
        /*0148*/ 	.word	0x000000ff
        /*014c*/ 	.word	0x0000a868
        /*0150*/ 	.short	0x0100
        /*0152*/ 	.byte	0x06
	.zero		1


	//   ....[4]....
        /*0154*/ 	.word	0x00000480
        /*0158*/ 	.word	0x000000ff
        /*015c*/ 	.word	0x0000a800
        /*0160*/ 	.short	0x0100
        /*0162*/ 	.byte	0x06
	.zero		1


	//   ....[5]....
        /*0164*/ 	.word	0x00000490
        /*0168*/ 	.word	0x000000ff
        /*016c*/ 	.word	0x0000a828
        /*0170*/ 	.short	0x0100
        /*0172*/ 	.byte	0x06
	.zero		1


	//   ....[6]....
        /*0174*/ 	.word	0x000004a0
        /*0178*/ 	.word	0x000000ff
        /*017c*/ 	.word	0x0000a808
        /*0180*/ 	.short	0x0100
        /*0182*/ 	.byte	0x06
	.zero		1


	//   ....[7]....
        /*0184*/ 	.word	0x000004b0
        /*0188*/ 	.word	0x000000ff
        /*018c*/ 	.word	0x0000a830
        /*0190*/ 	.short	0x0100
        /*0192*/ 	.byte	0x06
	.zero		1


	//   ....[8]....
        /*0194*/ 	.word	0x000004c0
        /*0198*/ 	.word	0x000000ff
        /*019c*/ 	.word	0x0000a810
        /*01a0*/ 	.short	0x0100
        /*01a2*/ 	.byte	0x06
	.zero		1


	//   ....[9]....
        /*01a4*/ 	.word	0x000004d0
        /*01a8*/ 	.word	0x000000ff
        /*01ac*/ 	.word	0x0000a838
        /*01b0*/ 	.short	0x0100
        /*01b2*/ 	.byte	0x06
	.zero		1


	//   ....[10]....
        /*01b4*/ 	.word	0x000004e0
        /*01b8*/ 	.word	0x000000ff
        /*01bc*/ 	.word	0x0000a818
        /*01c0*/ 	.short	0x0100
        /*01c2*/ 	.byte	0x06
	.zero		1


	//   ....[11]....
        /*01c4*/ 	.word	0x000004f0
        /*01c8*/ 	.word	0x000000ff
        /*01cc*/ 	.word	0x0000a840
        /*01d0*/ 	.short	0x0100
        /*01d2*/ 	.byte	0x06
	.zero		1


	//   ....[12]....
        /*01d4*/ 	.word	0x00000500
        /*01d8*/ 	.word	0x000000ff
        /*01dc*/ 	.word	0x0000a820
        /*01e0*/ 	.short	0x0100
        /*01e2*/ 	.byte	0x06
	.zero		1


	//   ....[13]....
        /*01e4*/ 	.word	0x00000510
        /*01e8*/ 	.word	0x000000ff
        /*01ec*/ 	.word	0x0000a848
        /*01f0*/ 	.short	0x0100
        /*01f2*/ 	.byte	0x06
	.zero		1


	//   ....[14]....
        /*01f4*/ 	.word	0x00000640
        /*01f8*/ 	.word	0x000000ff
        /*01fc*/ 	.word	0x0000a870
        /*0200*/ 	.short	0x0100
        /*0202*/ 	.byte	0x06
	.zero		1


	//   ....[15]....
        /*0204*/ 	.word	0x00000650
        /*0208*/ 	.word	0x000000ff
        /*020c*/ 	.word	0x0000a880
        /*0210*/ 	.short	0x0100
        /*0212*/ 	.byte	0x06
	.zero		1


	//   ....[16]....
        /*0214*/ 	.word	0x00000660
        /*0218*/ 	.word	0x000000ff
        /*021c*/ 	.word	0x0000a878
        /*0220*/ 	.short	0x0100
        /*0222*/ 	.byte	0x06
	.zero		1


	//   ....[17]....
        /*0224*/ 	.word	0x00000670
        /*0228*/ 	.word	0x000000ff
        /*022c*/ 	.word	0x0000a888
        /*0230*/ 	.short	0x0100
        /*0232*/ 	.byte	0x06
	.zero		1


	//   ....[18]....
        /*0234*/ 	.word	0x000007b0
        /*0238*/ 	.word	0x000000ff
        /*023c*/ 	.word	0x0000a890
        /*0240*/ 	.short	0x0100
        /*0242*/ 	.byte	0x06
	.zero		1


	//   ....[19]....
        /*0244*/ 	.word	0x000007c0
        /*0248*/ 	.word	0x000000ff
        /*024c*/ 	.word	0x0000a898
        /*0250*/ 	.short	0x0100
        /*0252*/ 	.byte	0x06
	.zero		1


	//   ....[20]....
        /*0254*/ 	.word	0x000007d0
        /*0258*/ 	.word	0x000000ff
        /*025c*/ 	.word	0x0000a8a0
        /*0260*/ 	.short	0x0100
        /*0262*/ 	.byte	0x06
	.zero		1


	//   ....[21]....
        /*0264*/ 	.word	0x000007e0
        /*0268*/ 	.word	0x000000ff
        /*026c*/ 	.word	0x0000a8a8
        /*0270*/ 	.short	0x0100
        /*0272*/ 	.byte	0x06
	.zero		1


	//   ....[22]....
        /*0274*/ 	.word	0x000008e0
        /*0278*/ 	.word	0x000000ff
        /*027c*/ 	.word	0x0000a8c0
        /*0280*/ 	.short	0x0100
        /*0282*/ 	.byte	0x06
	.zero		1


	//   ....[23]....
        /*0284*/ 	.word	0x000008f0
        /*0288*/ 	.word	0x000000ff
        /*028c*/ 	.word	0x0000a8d8
        /*0290*/ 	.short	0x0100
        /*0292*/ 	.byte	0x06
	.zero		1


	//   ....[24]....
        /*0294*/ 	.word	0x00000900
        /*0298*/ 	.word	0x000000ff
        /*029c*/ 	.word	0x0000a8c8
        /*02a0*/ 	.short	0x0100
        /*02a2*/ 	.byte	0x06
	.zero		1


	//   ....[25]....
        /*02a4*/ 	.word	0x00000910
        /*02a8*/ 	.word	0x000000ff
        /*02ac*/ 	.word	0x0000a8e0
        /*02b0*/ 	.short	0x0100
        /*02b2*/ 	.byte	0x06
	.zero		1


	//   ....[26]....
        /*02b4*/ 	.word	0x00000920
        /*02b8*/ 	.word	0x000000ff
        /*02bc*/ 	.word	0x0000a8d0
        /*02c0*/ 	.short	0x0100
        /*02c2*/ 	.byte	0x06
	.zero		1


	//   ....[27]....
        /*02c4*/ 	.word	0x00000930
        /*02c8*/ 	.word	0x000000ff
        /*02cc*/ 	.word	0x0000a8e8
        /*02d0*/ 	.short	0x0100
        /*02d2*/ 	.byte	0x06
	.zero		1


	//   ....[28]....
        /*02d4*/ 	.word	0x00000e80
        /*02d8*/ 	.word	0x000000ff
        /*02dc*/ 	.word	0x0000a850
        /*02e0*/ 	.short	0x010a
        /*02e2*/ 	.byte	0x05
	.zero		1


	//   ....[29]....
        /*02e4*/ 	.word	0x00000f60
        /*02e8*/ 	.word	0x000000ff
        /*02ec*/ 	.word	0x0000a800
        /*02f0*/ 	.short	0x010a
        /*02f2*/ 	.byte	0x26
	.zero		1


	//   ....[30]....
        /*02f4*/ 	.word	0x00000fb0
        /*02f8*/ 	.word	0x000000ff
        /*02fc*/ 	.word	0xfffffff8
        /*0300*/ 	.short	0x010a
        /*0302*/ 	.byte	0x13
	.zero		1


	//   ....[31]....
        /*0304*/ 	.word	0x00002410
        /*0308*/ 	.word	0x00000007
        /*030c*/ 	.word	0x00000000
        /*0310*/ 	.short	0x0101
        /*0312*/ 	.byte	0x11
	.zero		1


	//   ....[32]....
        /*0314*/ 	.word	0x000025e0
        /*0318*/ 	.word	0x000000ff
        /*031c*/ 	.word	0x0000a808
        /*0320*/ 	.short	0x010a
        /*0322*/ 	.byte	0x26
	.zero		1


	//   ....[33]....
        /*0324*/ 	.word	0x00002a60
        /*0328*/ 	.word	0x000000ff
        /*032c*/ 	.word	0x00000000
        /*0330*/ 	.short	0x0101
        /*0332*/ 	.byte	0x06
	.zero		1


	//   ....[34]....
        /*0334*/ 	.word	0x00002bd0
        /*0338*/ 	.word	0x000000ff
        /*033c*/ 	.word	0x0000a800
        /*0340*/ 	.short	0x010a
        /*0342*/ 	.byte	0x06
	.zero		1


	//   ....[35]....
        /*0344*/ 	.word	0x00003cf0
        /*0348*/ 	.word	0x000000ff
        /*034c*/ 	.word	0x0000a800
        /*0350*/ 	.short	0x010a
        /*0352*/ 	.byte	0x07
	.zero		1


	//   ....[36]....
        /*0354*/ 	.word	0x00003fc0
        /*0358*/ 	.word	0x000000ff
        /*035c*/ 	.word	0x0000a800
        /*0360*/ 	.short	0x010a
        /*0362*/ 	.byte	0x07
	.zero		1


	//   ....[37]....
        /*0364*/ 	.word	0x00004440
        /*0368*/ 	.word	0x000000ff
        /*036c*/ 	.word	0x00000000
        /*0370*/ 	.short	0x0101
        /*0372*/ 	.byte	0x07
	.zero		1


	//   ....[38]....
        /*0374*/ 	.word	0x000044f0
        /*0378*/ 	.word	0x000000ff
        /*037c*/ 	.word	0x00000000
        /*0380*/ 	.short	0x0101
        /*0382*/ 	.byte	0x07
	.zero		1


	//   ....[39]....
        /*0384*/ 	.word	0x000046a0
        /*0388*/ 	.word	0x000000ff
        /*038c*/ 	.word	0x0000a800
        /*0390*/ 	.short	0x010a
        /*0392*/ 	.byte	0x06
	.zero		1


	//   ....[40]....
        /*0394*/ 	.word	0x00005ce0
        /*0398*/ 	.word	0x000000ff
        /*039c*/ 	.word	0x0000a800
        /*03a0*/ 	.short	0x010a
        /*03a2*/ 	.byte	0x07
	.zero		1


	//   ....[41]....
        /*03a4*/ 	.word	0x00005f80
        /*03a8*/ 	.word	0x000000ff
        /*03ac*/ 	.word	0x0000a800
        /*03b0*/ 	.short	0x010a
        /*03b2*/ 	.byte	0x07
	.zero		1


	//   ....[42]....
        /*03b4*/ 	.word	0x00006400
        /*03b8*/ 	.word	0x000000ff
        /*03bc*/ 	.word	0x00000000
        /*03c0*/ 	.short	0x0101
        /*03c2*/ 	.byte	0x07
	.zero		1


	//   ....[43]....
        /*03c4*/ 	.word	0x000064b0
        /*03c8*/ 	.word	0x000000ff
        /*03cc*/ 	.word	0x00000000
        /*03d0*/ 	.short	0x0101
        /*03d2*/ 	.byte	0x07
	.zero		1


	//   ....[44]....
        /*03d4*/ 	.word	0x00006b00
        /*03d8*/ 	.word	0x000000ff
        /*03dc*/ 	.word	0x00000008
        /*03e0*/ 	.short	0x010a
        /*03e2*/ 	.byte	0x13
	.zero		1


	//   ....[45]....
        /*03e4*/ 	.word	0x00007980
        /*03e8*/ 	.word	0x00000000
        /*03ec*/ 	.word	0x0000a890
        /*03f0*/ 	.short	0x0101
        /*03f2*/ 	.byte	0x26
	.zero		1


	//   ....[46]....
        /*03f4*/ 	.word	0x00007b50
        /*03f8*/ 	.word	0x00000004
        /*03fc*/ 	.word	0x0000a860
        /*0400*/ 	.short	0x010a
        /*0402*/ 	.byte	0x3f
	.zero		1


	//   ....[47]....
        /*0404*/ 	.word	0x00007e60
        /*0408*/ 	.word	0x00000002
        /*040c*/ 	.word	0x0000a828
        /*0410*/ 	.short	0x010a
        /*0412*/ 	.byte	0x3f
	.zero		1


	//   ....[48]....
        /*0414*/ 	.word	0x00008180
        /*0418*/ 	.word	0x00000004
        /*041c*/ 	.word	0x0000a860
        /*0420*/ 	.short	0x010a
        /*0422*/ 	.byte	0x3f
	.zero		1


	//   ....[49]....
        /*0424*/ 	.word	0x000084d0
        /*0428*/ 	.word	0x00000003
        /*042c*/ 	.word	0x0000a828
        /*0430*/ 	.short	0x010a
        /*0432*/ 	.byte	0x3f
	.zero		1


	//   ....[50]....
        /*0434*/ 	.word	0x000088c0
        /*0438*/ 	.word	0x00000007
        /*043c*/ 	.word	0x0000a828
        /*0440*/ 	.short	0x010a
        /*0442*/ 	.byte	0x3f
	.zero		1


	//   ....[51]....
        /*0444*/ 	.word	0x00008c10
        /*0448*/ 	.word	0x00000004
        /*044c*/ 	.word	0x0000a828
        /*0450*/ 	.short	0x010a
        /*0452*/ 	.byte	0x3f
	.zero		1


	//   ....[52]....
        /*0454*/ 	.word	0x00008f50
        /*0458*/ 	.word	0x00000007
        /*045c*/ 	.word	0x0000a850
        /*0460*/ 	.short	0x010a
        /*0462*/ 	.byte	0x3f
	.zero		1


	//   ....[53]....
        /*0464*/ 	.word	0x00008fb0
        /*0468*/ 	.word	0x00000002
        /*046c*/ 	.word	0x0000a800
        /*0470*/ 	.short	0x010a
        /*0472*/ 	.byte	0x3f
	.zero		1


	//   ....[54]....
        /*0474*/ 	.word	0x00009010
        /*0478*/ 	.word	0x00000007
        /*047c*/ 	.word	0xfffffff8
        /*0480*/ 	.short	0x010a
        /*0482*/ 	.byte	0x3f
	.zero		1


	//   ....[55]....
        /*0484*/ 	.word	0x00009070
        /*0488*/ 	.word	0x0000000a
        /*048c*/ 	.word	0x0000a808
        /*0490*/ 	.short	0x010a
        /*0492*/ 	.byte	0x3f
	.zero		1


	//   ....[56]....
        /*0494*/ 	.word	0x000090d0
        /*0498*/ 	.word	0x00000004
        /*049c*/ 	.word	0x0000a800
        /*04a0*/ 	.short	0x010a
        /*04a2*/ 	.byte	0x3f
	.zero		1


	//   ....[57]....
        /*04a4*/ 	.word	0x00009130
        /*04a8*/ 	.word	0x0000000c
        /*04ac*/ 	.word	0x0000a800
        /*04b0*/ 	.short	0x010a
        /*04b2*/ 	.byte	0x3f
	.zero		1


	//   ....[58]....
        /*04b4*/ 	.word	0x00009190
        /*04b8*/ 	.word	0x0000000d
        /*04bc*/ 	.word	0x0000a800
        /*04c0*/ 	.short	0x010a
        /*04c2*/ 	.byte	0x3f
	.zero		1


	//   ....[59]....
        /*04c4*/ 	.word	0x000091f0
        /*04c8*/ 	.word	0x0000000a
        /*04cc*/ 	.word	0x0000a800
        /*04d0*/ 	.short	0x010a
        /*04d2*/ 	.byte	0x3f
	.zero		1


	//   ....[60]....
        /*04d4*/ 	.word	0x00009250
        /*04d8*/ 	.word	0x00000003
        /*04dc*/ 	.word	0x00000008
        /*04e0*/ 	.short	0x010a
        /*04e2*/ 	.byte	0x3f
	.zero		1


	//   ....[61]....
        /*04e4*/ 	.word	0x000092a0
        /*04e8*/ 	.word	0x00000004
        /*04ec*/ 	.word	0x0000a860
        /*04f0*/ 	.short	0x010a
        /*04f2*/ 	.byte	0x3f
	.zero		1


	//   ....[62]....
        /*04f4*/ 	.word	0x000092f0
        /*04f8*/ 	.word	0x00000002
        /*04fc*/ 	.word	0x0000a828
        /*0500*/ 	.short	0x010a
        /*0502*/ 	.byte	0x3f
	.zero		1


	//   ....[63]....
        /*0504*/ 	.word	0x00009340
        /*0508*/ 	.word	0x00000004
        /*050c*/ 	.word	0x0000a860
        /*0510*/ 	.short	0x010a
        /*0512*/ 	.byte	0x3f
	.zero		1


	//   ....[64]....
        /*0514*/ 	.word	0x00009390
        /*0518*/ 	.word	0x00000003
        /*051c*/ 	.word	0x0000a828
        /*0520*/ 	.short	0x010a
        /*0522*/ 	.byte	0x3f
	.zero		1


	//   ....[65]....
        /*0524*/ 	.word	0x000093e0
        /*0528*/ 	.word	0x00000007
        /*052c*/ 	.word	0x0000a828
        /*0530*/ 	.short	0x010a
        /*0532*/ 	.byte	0x3f
	.zero		1


	//   ....[66]....
        /*0534*/ 	.word	0x00009430
        /*0538*/ 	.word	0x00000004
        /*053c*/ 	.word	0x0000a828
        /*0540*/ 	.short	0x010a
        /*0542*/ 	.byte	0x3f
	.zero		1


	//----- nvinfo : EIATTR_NUM_MBARRIERS
	.align		4
.L_38:
        /*0544*/ 	.byte	0x03, 0x38
        /*0546*/ 	.short	0x001c


	//----- nvinfo : EIATTR_EXIT_INSTR_OFFSETS
	.align		4
        /*0548*/ 	.byte	0x04, 0x1c
        /*054a*/ 	.short	(.L_40 - .L_39)


	//   ....[0]....
.L_39:
        /*054c*/ 	.word	0x000009d0


	//   ....[1]....
        /*0550*/ 	.word	0x00007990


	//   ....[2]....
        /*0554*/ 	.word	0x000079d0


	//   ....[3]....
        /*0558*/ 	.word	0x000087c0


	//   ....[4]....
        /*055c*/ 	.word	0x00008f30


	//----- nvinfo : EIATTR_MAX_THREADS
	.align		4
.L_40:
        /*0560*/ 	.byte	0x04, 0x05
        /*0562*/ 	.short	(.L_42 - .L_41)
.L_41:
        /*0564*/ 	.word	0x00000180
        /*0568*/ 	.word	0x00000001
        /*056c*/ 	.word	0x00000001


	//----- nvinfo : EIATTR_CRS_STACK_SIZE
	.align		4
.L_42:
        /*0570*/ 	.byte	0x04, 0x1e
        /*0572*/ 	.short	(.L_44 - .L_43)
.L_43:
        /*0574*/ 	.word	0x00000000


	//----- nvinfo : EIATTR_CBANK_PARAM_SIZE
	.align		4
.L_44:
        /*0578*/ 	.byte	0x03, 0x19
        /*057a*/ 	.short	0x0870


	//----- nvinfo : EIATTR_PARAM_CBANK
	.align		4
        /*057c*/ 	.byte	0x04, 0x0a
        /*057e*/ 	.short	(.L_46 - .L_45)
	.align		4
.L_45:
        /*0580*/ 	.word	index@(.nv.constant0._ZN7cutlass13device_kernelINS_4fmha6kernel28FmhaKernelTmaWarpSpecializedINS1_10collective30FmhaMainloopTmaWarpSpecializedINS_10bfloat16_tEffN4cute5tupleIJNS7_1CILi128EEENS9_ILi64EEENS9_ILi48EEEEEENS8_IJiNS9_ILi1EEENS8_IJiiEEEEEESG_SG_NS4_12CausalFusionEJEEENS4_15FmhaFwdEpilogueIS6_fNS8_IJSB_SC_SB_EEEEENS2_23IndividualTileSchedulerEJEEEEEvNT_6ParamsE)
        /*0584*/ 	.short	0x0210
        /*0586*/ 	.short	0x0870


	//----- nvinfo : EIATTR_SW_WAR
	.align		4
.L_46:
        /*0588*/ 	.byte	0x04, 0x36
        /*058a*/ 	.short	(.L_48 - .L_47)
.L_47:
        /*058c*/ 	.word	0x00000008
.L_48:


//--------------------- .nv.callgraph             --------------------------
	.section	.nv.callgraph,"",@"SHT_CUDA_CALLGRAPH"
	.align	4
	.sectionentsize	8
	.align		4
        /*0000*/ 	.word	0x00000000
	.align		4
        /*0004*/ 	.word	0xffffffff
	.align		4
        /*0008*/ 	.word	index@(_ZN7cutlass13device_kernelINS_4fmha6kernel28FmhaKernelTmaWarpSpecializedINS1_10collective30FmhaMainloopTmaWarpSpecializedINS_10bfloat16_tEffN4cute5tupleIJNS7_1CILi128EEENS9_ILi64EEENS9_ILi48EEEEEENS8_IJiNS9_ILi1EEENS8_IJiiEEEEEESG_SG_NS4_12CausalFusionEJEEENS4_15FmhaFwdEpilogueIS6_fNS8_IJSB_SC_SB_EEEEENS2_23IndividualTileSchedulerEJEEEEEvNT_6ParamsE)
	.align		4
        /*000c*/ 	.word	index@(__assertfail)
	.align		4
        /*0010*/ 	.word	0x00000000
	.align		4
        /*0014*/ 	.word	0xfffffffe
	.align		4
        /*0018*/ 	.word	0x00000000
	.align		4
        /*001c*/ 	.word	0xfffffffd
	.align		4
        /*0020*/ 	.word	0x00000000
	.align		4
        /*0024*/ 	.word	0xfffffffc


//--------------------- .nv.constant4             --------------------------
	.section	.nv.constant4,"a",@progbits
	.align	8
	.align		8
.nv.constant4:
        /*0000*/ 	.dword	__assertfail
	.align		8
        /*0008*/ 	.dword	__unnamed_1
	.align		8
        /*0010*/ 	.dword	__unnamed_2
	.align		8
        /*0018*/ 	.dword	_ZN39_INTERNAL_2f9634d3_4_k_cu_221d062c_29454cuda3std3__45__cpo5beginE
	.align		8
        /*0020*/ 	.dword	_ZN39_INTERNAL_2f9634d3_4_k_cu_221d062c_29454cuda3std3__45__cpo3endE
	.align		8
        /*0028*/ 	.dword	_ZN39_INTERNAL_2f9634d3_4_k_cu_221d062c_29454cuda3std3__45__cpo6cbeginE
	.align		8
        /*0030*/ 	.dword	_ZN39_INTERNAL_2f9634d3_4_k_cu_221d062c_29454cuda3std3__45__cpo4cendE
	.align		8
        /*0038*/ 	.dword	_ZN39_INTERNAL_2f9634d3_4_k_cu_221d062c_29454cuda3std3__441_GLOBAL__N__2f9634d3_4_k_cu_221d062c_29456ignoreE
	.align		8
        /*0040*/ 	.dword	_ZN39_INTERNAL_2f9634d3_4_k_cu_221d062c_29454cuda3std3__419piecewise_constructE
	.align		8
        /*0048*/ 	.dword	_ZN39_INTERNAL_2f9634d3_4_k_cu_221d062c_29454cuda3std3__48in_placeE
	.align		8
        /*0050*/ 	.dword	_ZN39_INTERNAL_2f9634d3_4_k_cu_221d062c_29454cuda3std6ranges3__45__cpo4swapE
	.align		8
        /*0058*/ 	.dword	_ZN39_INTERNAL_2f9634d3_4_k_cu_221d062c_29454cuda3std6ranges3__45__cpo9iter_moveE
	.align		8
        /*0060*/ 	.dword	_ZN39_INTERNAL_2f9634d3_4_k_cu_221d062c_29454cute7productE
	.align		8
        /*0068*/ 	.dword	_ZN39_INTERNAL_2f9634d3_4_k_cu_221d062c_29454cute1_E
	.align		8
        /*0070*/ 	.dword	$str$24
	.align		8
        /*0078*/ 	.dword	$str$25


//--------------------- .text._ZN7cutlass13device_kernelINS_4fmha6kernel28FmhaKernelTmaWarpSpecializedINS1_10collective30FmhaMainloopTmaWarpSpecializedINS_10bfloat16_tEffN4cute5tupleIJNS7_1CILi128EEENS9_ILi64EEENS9_ILi48EEEEEENS8_IJiNS9_ILi1EEENS8_IJiiEEEEEESG_SG_NS4_12CausalFusionEJEEENS4_15FmhaFwdEpilogueIS6_fNS8_IJSB_SC_SB_EEEEENS2_23IndividualTileSchedulerEJEEEEEvNT_6ParamsE --------------------------
	.section	.text._ZN7cutlass13device_kernelINS_4fmha6kernel28FmhaKernelTmaWarpSpecializedINS1_10collective30FmhaMainloopTmaWarpSpecializedINS_10bfloat16_tEffN4cute5tupleIJNS7_1CILi128EEENS9_ILi64EEENS9_ILi48EEEEEENS8_IJiNS9_ILi1EEENS8_IJiiEEEEEESG_SG_NS4_12CausalFusionEJEEENS4_15FmhaFwdEpilogueIS6_fNS8_IJSB_SC_SB_EEEEENS2_23IndividualTileSchedulerEJEEEEEvNT_6ParamsE,"ax",@progbits
	.align	128
.text._ZN7cutlass13device_kernelINS_4fmha6kernel28FmhaKernelTmaWarpSpecializedINS1_10collective30FmhaMainloopTmaWarpSpecializedINS_10bfloat16_tEffN4cute5tupleIJNS7_1CILi128EEENS9_ILi64EEENS9_ILi48EEEEEENS8_IJiNS9_ILi1EEENS8_IJiiEEEEEESG_SG_NS4_12CausalFusionEJEEENS4_15FmhaFwdEpilogueIS6_fNS8_IJSB_SC_SB_EEEEENS2_23IndividualTileSchedulerEJEEEEEvNT_6ParamsE:
        .type           _ZN7cutlass13device_kernelINS_4fmha6kernel28FmhaKernelTmaWarpSpecializedINS1_10collective30FmhaMainloopTmaWarpSpecializedINS_10bfloat16_tEffN4cute5tupleIJNS7_1CILi128EEENS9_ILi64EEENS9_ILi48EEEEEENS8_IJiNS9_ILi1EEENS8_IJiiEEEEEESG_SG_NS4_12CausalFusionEJEEENS4_15FmhaFwdEpilogueIS6_fNS8_IJSB_SC_SB_EEEEENS2_23IndividualTileSchedulerEJEEEEEvNT_6ParamsE,@function
        .size           _ZN7cutlass13device_kernelINS_4fmha6kernel28FmhaKernelTmaWarpSpecializedINS1_10collective30FmhaMainloopTmaWarpSpecializedINS_10bfloat16_tEffN4cute5tupleIJNS7_1CILi128EEENS9_ILi64EEENS9_ILi48EEEEEENS8_IJiNS9_ILi1EEENS8_IJiiEEEEEESG_SG_NS4_12CausalFusionEJEEENS4_15FmhaFwdEpilogueIS6_fNS8_IJSB_SC_SB_EEEEENS2_23IndividualTileSchedulerEJEEEEEvNT_6ParamsE,(.L_x_121 - _ZN7cutlass13device_kernelINS_4fmha6kernel28FmhaKernelTmaWarpSpecializedINS1_10collective30FmhaMainloopTmaWarpSpecializedINS_10bfloat16_tEffN4cute5tupleIJNS7_1CILi128EEENS9_ILi64EEENS9_ILi48EEEEEENS8_IJiNS9_ILi1EEENS8_IJiiEEEEEESG_SG_NS4_12CausalFusionEJEEENS4_15FmhaFwdEpilogueIS6_fNS8_IJSB_SC_SB_EEEEENS2_23IndividualTileSchedulerEJEEEEEvNT_6ParamsE)
        .other          _ZN7cutlass13device_kernelINS_4fmha6kernel28FmhaKernelTmaWarpSpecializedINS1_10collective30FmhaMainloopTmaWarpSpecializedINS_10bfloat16_tEffN4cute5tupleIJNS7_1CILi128EEENS9_ILi64EEENS9_ILi48EEEEEENS8_IJiNS9_ILi1EEENS8_IJiiEEEEEESG_SG_NS4_12CausalFusionEJEEENS4_15FmhaFwdEpilogueIS6_fNS8_IJSB_SC_SB_EEEEENS2_23IndividualTileSchedulerEJEEEEEvNT_6ParamsE,@"STO_CUDA_ENTRY STV_DEFAULT"
_ZN7cutlass13device_kernelINS_4fmha6kernel28FmhaKernelTmaWarpSpecializedINS1_10collective30FmhaMainloopTmaWarpSpecializedINS_10bfloat16_tEffN4cute5tupleIJNS7_1CILi128EEENS9_ILi64EEENS9_ILi48EEEEEENS8_IJiNS9_ILi1EEENS8_IJiiEEEEEESG_SG_NS4_12CausalFusionEJEEENS4_15FmhaFwdEpilogueIS6_fNS8_IJSB_SC_SB_EEEEENS2_23IndividualTileSchedulerEJEEEEEvNT_6ParamsE:
[----:B------:R-:W1:Y:S01]  /*0000*/  LDC R1, c[0x0][0x28] ;  /* 0x00000a00ff017b82 */ /* 0x000e620000000800 */
[----:B------:R-:W2:Y:S01]  /*0010*/  S2R R0, SR_TID.X ;  /* 0x0000000000007919 */ /* 0x000ea20000002100 */
[----:B------:R-:W-:Y:S01]  /*0020*/  ELECT P1, URZ, PT ;  /* 0x00000000003f782f */ /* 0x000fe20003820000 */
[----:B------:R-:W-:Y:S01]  /*0030*/  BSSY B0, `(.L_x_0) ;  /* 0x0000017000007945 */ /* 0x000fe20003800000 */
[----:B--2---:R-:W-:-:S05]  /*0040*/  SHF.R.U32.HI R2, RZ, 0x5, R0 ;  /* 0x00000005ff027819 */ /* 0x004fca0000011600 */
[----:B------:R-:W2:Y:S02]  /*0050*/  SHFL.IDX PT, R3, R2, RZ, 0x1f ;  /* 0x00001fff02037589 */ /* 0x000ea400000e0000 */
[----:B--2---:R-:W-:Y:S02]  /*0060*/  R2UR UR4, R3 ;  /* 0x00000000030472ca */ /* 0x004fe400000e0000 */
[----:B------:R-:W-:-:S06]  /*0070*/  SHF.R.U32.HI R3, RZ, 0x7, R0 ;  /* 0x00000007ff037819 */ /* 0x000fcc0000011600 */
[----:B------:R-:W2:Y:S05]  /*0080*/  SHFL.IDX PT, R3, R3, RZ, 0x1f ;  /* 0x00001fff03037589 */ /* 0x000eaa00000e0000 */
[----:B------:R-:W-:Y:S02]  /*0090*/  USHF.R.S32.HI UR5, URZ, 0x1f, UR4 ;  /* 0x0000001f3f057899 */ /* 0x000fe40008011404 */
[----:B------:R-:W-:Y:S02]  /*00a0*/  ISETP.NE.OR P0, PT, RZ, UR4, !P1 ;  /* 0x00000004ff007c0c */ /* 0x000fe4000cf05670 */
[----:B------:R-:W-:-:S04]  /*00b0*/  ULEA.HI UR5, UR5, UR4, URZ, 0x2 ;  /* 0x0000000405057291 */ /* 0x000fc8000f8f103f */
[----:B------:R-:W-:-:S04]  /*00c0*/  ULOP3.LUT UR5, UR5, 0xfffffffc, URZ, 0xc0, !UPT ;  /* 0xfffffffc05057892 */ /* 0x000fc8000f8ec03f */
[----:B------:R-:W-:-:S03]  /*00d0*/  UIADD3 UR4, UR4, -UR5, URZ ;  /* 0x8000000504047290 */ /* 0x000fc6000fffe03f */
[----:B-1----:R-:W-:Y:S09]  /*00e0*/  @P0 BRA `(.L_x_1) ;  /* 0x00000000002c0947 */ /* 0x002ff20003800000 */
[----:B------:R-:W-:Y:S02]  /*00f0*/  ULDC.64 UR6, c[0x0][0x198] ;  /* 0x0000660000067ab9 */ /* 0x000fe40000000a00 */
[----:B------:R-:W-:Y:S02]  /*0100*/  UIADD3 UR8, UP0, UR6, 0xf0, URZ ;  /* 0x000000f006087890 */ /* 0x000fe4000ff1e03f */
[----:B------:R-:W-:Y:S02]  /*0110*/  UIADD3 UR10, UP1, UR6, 0x1f0, URZ ;  /* 0x000001f0060a7890 */ /* 0x000fe4000ff3e03f */
[----:B------:R-:W-:Y:S02]  /*0120*/  UIADD3 UR6, UP2, UR6, 0x2f0, URZ ;  /* 0x000002f006067890 */ /* 0x000fe4000ff5e03f */
[----:B------:R-:W-:Y:S02]  /*0130*/  UIADD3.X UR9, URZ, UR7, URZ, UP0, !UPT ;  /* 0x000000073f097290 */ /* 0x000fe400087fe43f */
[----:B------:R-:W-:-:S02]  /*0140*/  UIADD3.X UR11, URZ, UR7, URZ, UP1, !UPT ;  /* 0x000000073f0b7290 */ /* 0x000fc40008ffe43f */
[----:B------:R-:W-:-:S05]  /*0150*/  UIADD3.X UR7, URZ, UR7, URZ, UP2, !UPT ;  /* 0x000000073f077290 */ /* 0x000fca00097fe43f */
[----:B------:R1:W-:Y:S02]  /*0160*/  UTMACCTL.PF [UR8] ;  /* 0x00000000080079b9 */ /* 0x0003e40008040000 */
[----:B------:R1:W-:Y:S02]  /*0170*/  UTMACCTL.PF [UR10] ;  /* 0x000000000a0079b9 */ /* 0x0003e40008040000 */
[----:B------:R1:W-:Y:S02]  /*0180*/  UTMACCTL.PF [UR6] ;  /* 0x00000000060079b9 */ /* 0x0003e40008040000 */
[----:B-1----:R-:W-:Y:S01]  /*0190*/  NOP ;  /* 0x0000000000007918 */ /* 0x002fe20000000000 */
.L_x_1:
[----:B------:R-:W-:Y:S05]  /*01a0*/  BSYNC B0 ;  /* 0x0000000000007941 */ /* 0x000fea0003800000 */
.L_x_0:
[----:B------:R-:W1:Y:S01]  /*01b0*/  SHFL.IDX PT, R4, R2, RZ, 0x1f ;  /* 0x00001fff02047589 */ /* 0x000e6200000e0000 */
[----:B--2---:R-:W-:Y:S01]  /*01c0*/  R2UR UR36, R3 ;  /* 0x00000000032472ca */ /* 0x004fe200000e0000 */
[----:B------:R-:W-:-:S12]  /*01d0*/  UISETP.NE.AND UP0, UPT, UR4, 0x1, UPT ;  /* 0x000000010400788c */ /* 0x000fd8000bf05270 */
[----:B------:R-:W-:Y:S02]  /*01e0*/  UIADD3 UR7, UR36, -0x1, URZ ;  /* 0xffffffff24077890 */ /* 0x000fe4000fffe03f */
[----:B------:R-:W-:Y:S02]  /*01f0*/  UISETP.EQ.AND UP2, UPT, UR36, URZ, !UP0 ;  /* 0x0000003f2400728c */ /* 0x000fe4000c742270 */
[----:B------:R-:W-:Y:S02]  /*0200*/  UISETP.GE.U32.AND UP1, UPT, UR7, 0x4, UPT ;  /* 0x000000040700788c */ /* 0x000fe4000bf26070 */
[----:B------:R-:W-:Y:S01]  /*0210*/  USEL UR5, URZ, 0x1, !UP2 ;  /* 0x000000013f057887 */ /* 0x000fe2000d000000 */
[----:B-1----:R-:W-:-:S03]  /*0220*/  ISETP.NE.AND P0, PT, R4, RZ, PT ;  /* 0x000000ff0400720c */ /* 0x002fc60003f05270 */
[----:B------:R-:W-:-:S10]  /*0230*/  USEL UR5, UR5, 0x2, UP1 ;  /* 0x0000000205057887 */ /* 0x000fd40008800000 */
[----:B------:R-:W-:Y:S05]  /*0240*/  @P0 BRA `(.L_x_2) ;  /* 0x0000000000480947 */ /* 0x000fea0003800000 */
[----:B------:R-:W1:Y:S01]  /*0250*/  S2UR UR8, SR_CgaCtaId ;  /* 0x00000000000879c3 */ /* 0x000e620000008800 */
[----:B------:R-:W-:Y:S01]  /*0260*/  UMOV UR6, 0x400 ;  /* 0x0000040000067882 */ /* 0x000fe20000000000 */
[----:B------:R-:W-:Y:S01]  /*0270*/  UMOV UR9, 0x1 ;  /* 0x0000000100097882 */ /* 0x000fe20000000000 */
[----:B------:R-:W-:Y:S01]  /*0280*/  UMOV UR10, 0x80 ;  /* 0x00000080000a7882 */ /* 0x000fe20000000000 */
[----:B------:R-:W-:Y:S01]  /*0290*/  ELECT P0, URZ, PT ;  /* 0x00000000003f782f */ /* 0x000fe20003800000 */
[----:B------:R-:W-:-:S04]  /*02a0*/  UIADD3 UR10, -UR10, 0x100000, URZ ;  /* 0x001000000a0a7890 */ /* 0x000fc8000fffe13f */
[----:B------:R-:W-:Y:S02]  /*02b0*/  USHF.L.U32 UR11, UR10, 0xb, URZ ;  /* 0x0000000b0a0b7899 */ /* 0x000fe4000800063f */
[----:B------:R-:W-:Y:S02]  /*02c0*/  USHF.L.U32 UR10, UR10, 0x1, URZ ;  /* 0x000000010a0a7899 */ /* 0x000fe4000800063f */
[----:B-1----:R-:W-:Y:S02]  /*02d0*/  ULEA UR6, UR8, UR6, 0x18 ;  /* 0x0000000608067291 */ /* 0x002fe4000f8ec03f */
[----:B------:R-:W-:-:S04]  /*02e0*/  UIADD3 UR8, -UR9, 0x100000, URZ ;  /* 0x0010000009087890 */ /* 0x000fc8000fffe13f */
[----:B------:R-:W-:Y:S02]  /*02f0*/  USHF.L.U32 UR9, UR8, 0xb, URZ ;  /* 0x0000000b08097899 */ /* 0x000fe4000800063f */
[----:B------:R-:W-:Y:S01]  /*0300*/  USHF.L.U32 UR8, UR8, 0x1, URZ ;  /* 0x0000000108087899 */ /* 0x000fe2000800063f */
[----:B------:R-:W1:Y:S11]  /*0310*/  FENCE.VIEW.ASYNC.S ;  /* 0x00000000000073c6 */ /* 0x000e760000000000 */
[----:B-1----:R1:W2:Y:S01]  /*0320*/  SYNCS.EXCH.64 URZ, [UR6+0xa850], UR8 ;  /* 0x00a85008063f75b2 */ /* 0x0022a20008000100 */
[----:B------:R1:W3:Y:S01]  /*0330*/  SYNCS.EXCH.64 URZ, [UR6+0xa860], UR10 ;  /* 0x00a8600a063f75b2 */ /* 0x0002e20008000100 */
[----:B------:R1:W4:Y:S01]  /*0340*/  SYNCS.EXCH.64 URZ, [UR6+0xa858], UR8 ;  /* 0x00a85808063f75b2 */ /* 0x0003220008000100 */
[----:B------:R1:W1:Y:S01]  /*0350*/  SYNCS.EXCH.64 URZ, [UR6+0xa868], UR10 ;  /* 0x00a8680a063f75b2 */ /* 0x0002620008000100 */
[----:B------:R-:W-:Y:S01]  /*0360*/  NOP ;  /* 0x0000000000007918 */ /* 0x000fe20000000000 */
.L_x_2:
[----:B------:R-:W5:Y:S01]  /*0370*/  SHFL.IDX PT, R3, R2, RZ, 0x1f ;  /* 0x00001fff02037589 */ /* 0x000f6200000e0000 */
[----:B------:R-:W-:Y:S01]  /*0380*/  NOP ;  /* 0x0000000000007918 */ /* 0x000fe20000000000 */
[----:B-----5:R-:W-:-:S13]  /*0390*/  ISETP.NE.AND P0, PT, R3, RZ, PT ;  /* 0x000000ff0300720c */ /* 0x020fda0003f05270 */
[----:B------:R-:W-:Y:S05]  /*03a0*/  @P0 BRA `(.L_x_3) ;  /* 0x0000000000600947 */ /* 0x000fea0003800000 */
[----:B-1----:R-:W1:Y:S01]  /*03b0*/  S2UR UR8, SR_CgaCtaId ;  /* 0x00000000000879c3 */ /* 0x002e620000008800 */
[----:B------:R-:W-:Y:S01]  /*03c0*/  UMOV UR6, 0x400 ;  /* 0x0000040000067882 */ /* 0x000fe20000000000 */
[----:B------:R-:W-:Y:S01]  /*03d0*/  UMOV UR10, 0x1 ;  /* 0x00000001000a7882 */ /* 0x000fe20000000000 */
[----:B------:R-:W-:Y:S01]  /*03e0*/  UMOV UR9, 0x100 ;  /* 0x0000010000097882 */ /* 0x000fe20000000000 */
[----:B------:R-:W-:-:S04]  /*03f0*/  UIADD3 UR10, -UR10, 0x100000, URZ ;  /* 0x001000000a0a7890 */ /* 0x000fc8000fffe13f */
[----:B------:R-:W-:Y:S02]  /*0400*/  USHF.L.U32 UR11, UR10, 0xb, URZ ;  /* 0x0000000b0a0b7899 */ /* 0x000fe4000800063f */
[----:B------:R-:W-:Y:S01]  /*0410*/  USHF.L.U32 UR10, UR10, 0x1, URZ ;  /* 0x000000010a0a7899 */ /* 0x000fe2000800063f */
[----:B------:R-:W-:Y:S01]  /*0420*/  ELECT P0, URZ, PT ;  /* 0x00000000003f782f */ /* 0x000fe20003800000 */
[----:B-1----:R-:W-:Y:S02]  /*0430*/  ULEA UR6, UR8, UR6, 0x18 ;  /* 0x0000000608067291 */ /* 0x002fe4000f8ec03f */
[----:B------:R-:W-:-:S04]  /*0440*/  UIADD3 UR8, -UR9, 0x100000, URZ ;  /* 0x0010000009087890 */ /* 0x000fc8000fffe13f */
[----:B------:R-:W-:Y:S02]  /*0450*/  USHF.L.U32 UR9, UR8, 0xb, URZ ;  /* 0x0000000b08097899 */ /* 0x000fe4000800063f */
[----:B------:R-:W-:Y:S01]  /*0460*/  USHF.L.U32 UR8, UR8, 0x1, URZ ;  /* 0x0000000108087899 */ /* 0x000fe2000800063f */
[----:B------:R-:W1:Y:S03]  /*0470*/  FENCE.VIEW.ASYNC.S ;  /* 0x00000000000073c6 */ /* 0x000e660000000000 */
[----:B-1----:R1:W1:Y:S08]  /*0480*/  SYNCS.EXCH.64 URZ, [UR6+0xa800], UR10 ;  /* 0x00a8000a063f75b2 */ /* 0x0022700008000100 */
[----:B------:R1:W1:Y:S01]  /*0490*/  SYNCS.EXCH.64 URZ, [UR6+0xa828], UR8 ;  /* 0x00a82808063f75b2 */ /* 0x0002620008000100 */
        /* <DEDUP_REMOVED lines=8> */
[----:B------:R-:W-:Y:S01]  /*0520*/  NOP ;  /* 0x0000000000007918 */ /* 0x000fe20000000000 */
.L_x_3:
        /* <DEDUP_REMOVED lines=21> */
[----:B------:R-:W-:Y:S01]  /*0680*/  NOP ;  /* 0x0000000000007918 */ /* 0x000fe20000000000 */
.L_x_4:
[----:B------:R-:W5:Y:S01]  /*0690*/  SHFL.IDX PT, R3, R2, RZ, 0x1f ;  /* 0x00001fff02037589 */ /* 0x000f6200000e0000 */
[----:B------:R-:W-:Y:S01]  /*06a0*/  ELECT P0, URZ, PT ;  /* 0x00000000003f782f */ /* 0x000fe20003800000 */
[----:B------:R-:W-:Y:S01]  /*06b0*/  NOP ;  /* 0x0000000000007918 */ /* 0x000fe20000000000 */
[----:B-1----:R-:W-:Y:S02]  /*06c0*/  UMOV UR8, 0x80 ;  /* 0x0000008000087882 */ /* 0x002fe40000000000 */
[C---:B-----5:R-:W-:Y:S02]  /*06d0*/  ISETP.NE.OR P0, PT, R3.reuse, RZ, !P0 ;  /* 0x000000ff0300720c */ /* 0x060fe40004705670 */
[----:B------:R-:W-:-:S11]  /*06e0*/  ISETP.NE.AND P2, PT, R3, RZ, PT ;  /* 0x000000ff0300720c */ /* 0x000fd60003f45270 */
[----:B------:R-:W-:Y:S01]  /*06f0*/  VOTEU.ALL UP2, P0 ;  /* 0x00000000003f7886 */ /* 0x000fe20000040000 */
[----:B------:R-:W-:Y:S01]  /*0700*/  VOTEU.ALL UP3, P0 ;  /* 0x00000000003f7886 */ /* 0x000fe20000060000 */
[----:B------:R-:W-:Y:S01]  /*0710*/  VOTEU.ALL UP4, P0 ;  /* 0x00000000003f7886 */ /* 0x000fe20000080000 */
[----:B------:R-:W-:Y:S02]  /*0720*/  VOTEU.ALL UP5, P0 ;  /* 0x00000000003f7886 */ /* 0x000fe400000a0000 */
[----:B------:R-:W1:Y:S01]  /*0730*/  @!UP2 S2UR UR10, SR_CgaCtaId ;  /* 0x00000000000aa9c3 */ /* 0x000e620000008800 */
[----:B------:R-:W-:Y:S01]  /*0740*/  @!UP2 UMOV UR6, 0x400 ;  /* 0x000004000006a882 */ /* 0x000fe20000000000 */
[----:B------:R-:W-:-:S04]  /*0750*/  @!UP2 UIADD3 UR8, -UR8, 0x100000, URZ ;  /* 0x001000000808a890 */ /* 0x000fc8000fffe13f */
[----:B------:R-:W-:Y:S02]  /*0760*/  @!UP2 USHF.L.U32 UR9, UR8, 0xb, URZ ;  /* 0x0000000b0809a899 */ /* 0x000fe4000800063f */
[----:B------:R-:W-:Y:S02]  /*0770*/  @!UP2 USHF.L.U32 UR8, UR8, 0x1, URZ ;  /* 0x000000010808a899 */ /* 0x000fe4000800063f */
[----:B-1----:R-:W-:Y:S01]  /*0780*/  @!UP2 ULEA UR6, UR10, UR6, 0x18 ;  /* 0x000000060a06a291 */ /* 0x002fe2000f8ec03f */
[----:B------:R-:W-:Y:S01]  /*0790*/  VOTEU.ALL UP2, P0 ;  /* 0x00000000003f7886 */ /* 0x000fe20000040000 */
[----:B------:R-:W1:Y:S10]  /*07a0*/  FENCE.VIEW.ASYNC.S ;  /* 0x00000000000073c6 */ /* 0x000e740000000000 */
[----:B-1----:R1:W1:Y:S01]  /*07b0*/  @!UP2 SYNCS.EXCH.64 URZ, [UR6+0xa890], UR8 ;  /* 0x00a89008063fa5b2 */ /* 0x0022620008000100 */
[----:B------:R1:W1:Y:S01]  /*07c0*/  @!UP3 SYNCS.EXCH.64 URZ, [UR6+0xa898], UR8 ;  /* 0x00a89808063fb5b2 */ /* 0x0002620008000100 */
[----:B------:R1:W1:Y:S01]  /*07d0*/  @!UP4 SYNCS.EXCH.64 URZ, [UR6+0xa8a0], UR8 ;  /* 0x00a8a008063fc5b2 */ /* 0x0002620008000100 */
[----:B------:R1:W1:Y:S01]  /*07e0*/  @!UP5 SYNCS.EXCH.64 URZ, [UR6+0xa8a8], UR8 ;  /* 0x00a8a808063fd5b2 */ /* 0x0002620008000100 */
[----:B------:R-:W-:Y:S01]  /*07f0*/  NOP ;  /* 0x0000000000007918 */ /* 0x000fe20000000000 */
[----:B------:R-:W-:Y:S05]  /*0800*/  @P2 BRA `(.L_x_5) ;  /* 0x0000000000502947 */ /* 0x000fea0003800000 */
[----:B-1----:R-:W1:Y:S01]  /*0810*/  S2UR UR8, SR_CgaCtaId ;  /* 0x00000000000879c3 */ /* 0x002e620000008800 */
        /* <DEDUP_REMOVED lines=12> */
[----:B-1----:R1:W1:Y:S01]  /*08e0*/  SYNCS.EXCH.64 URZ, [UR6+0xa8c0], UR8 ;  /* 0x00a8c008063f75b2 */ /* 0x0022620008000100 */
[----:B------:R1:W1:Y:S01]  /*08f0*/  SYNCS.EXCH.64 URZ, [UR6+0xa8d8], UR10 ;  /* 0x00a8d80a063f75b2 */ /* 0x0002620008000100 */
[----:B------:R1:W1:Y:S01]  /*0900*/  SYNCS.EXCH.64 URZ, [UR6+0xa8c8], UR8 ;  /* 0x00a8c808063f75b2 */ /* 0x0002620008000100 */
[----:B------:R1:W1:Y:S01]  /*0910*/  SYNCS.EXCH.64 URZ, [UR6+0xa8e0], UR10 ;  /* 0x00a8e00a063f75b2 */ /* 0x0002620008000100 */
[----:B------:R1:W1:Y:S01]  /*0920*/  SYNCS.EXCH.64 URZ, [UR6+0xa8d0], UR8 ;  /* 0x00a8d008063f75b2 */ /* 0x0002620008000100 */
[----:B------:R1:W1:Y:S01]  /*0930*/  SYNCS.EXCH.64 URZ, [UR6+0xa8e8], UR10 ;  /* 0x00a8e80a063f75b2 */ /* 0x0002620008000100 */
[----:B------:R-:W-:Y:S01]  /*0940*/  NOP ;  /* 0x0000000000007918 */ /* 0x000fe20000000000 */
.L_x_5:
[----:B------:R-:W-:Y:S01]  /*0950*/  ISETP.NE.AND P0, PT, RZ, UR36, PT ;  /* 0x00000024ff007c0c */ /* 0x000fe2000bf05270 */
[----:B------:R-:W-:Y:S01]  /*0960*/  IMAD.U32 R2, RZ, RZ, UR4 ;  /* 0x00000004ff027e24 */ /* 0x000fe2000f8e00ff */
[----:B------:R-:W-:Y:S01]  /*0970*/  NOP ;  /* 0x0000000000007918 */ /* 0x000fe20000000000 */
[----:B-1234-:R-:W-:Y:S03]  /*0980*/  BAR.SYNC.DEFER_BLOCKING 0x0 ;  /* 0x0000000000007b1d */ /* 0x01efe60000010000 */
[----:B------:R-:W-:-:S07]  /*0990*/  ISETP.EQ.AND P2, PT, R2, 0x1, P1 ;  /* 0x000000010200780c */ /* 0x000fce0000f42270 */
[----:B------:R-:W-:Y:S06]  /*09a0*/  @!P0 BRA `(.L_x_6) ;  /* 0x0000006c00fc8947 */ /* 0x000fec0003800000 */
[----:B------:R-:W-:-:S06]  /*09b0*/  UISETP.GT.U32.AND UP2, UPT, UR7, 0x3, UPT ;  /* 0x000000030700788c */ /* 0x000fcc000bf44070 */
[----:B------:R-:W-:-:S13]  /*09c0*/  PLOP3.LUT P0, PT, PT, PT, UP2, 0x80, 0x0 ;  /* 0x000000000000781c */ /* 0x000fda0003f0f028 */
[----:B------:R-:W-:Y:S05]  /*09d0*/  @P0 EXIT ;  /* 0x000000000000094d */ /* 0x000fea0003800000 */
.L_x_7:
[----:B------:R-:W-:-:S08]  /*09e0*/  NOP ;  /* 0x0000000000007918 */ /* 0x000fd00000000000 */
[----:B------:R-:W1:Y:S02]  /*09f0*/  USETMAXREG.TRY_ALLOC.CTAPOOL UP2, 0xf0 ;  /* 0x000000f0000079c8 */ /* 0x000e640008040600 */
[----:B-1----:R-:W-:-:S13]  /*0a00*/  PLOP3.LUT P0, PT, PT, PT, UP2, 0x80, 0x0 ;  /* 0x000000000000781c */ /* 0x002fda0003f0f028 */
[----:B------:R-:W-:Y:S05]  /*0a10*/  @!P0 BRA `(.L_x_7) ;  /* 0xfffffffc00f08947 */ /* 0x000fea000383ffff */
[----:B------:R-:W-:Y:S01]  /*0a20*/  UISETP.NE.AND UP2, UPT, UR36, 0x1, UPT ;  /* 0x000000012400788c */ /* 0x000fe2000bf45270 */
[----:B------:R-:W1:Y:S01]  /*0a30*/  S2UR UR8, SR_CTAID.X ;  /* 0x00000000000879c3 */ /* 0x000e620000002500 */
[----:B------:R-:W-:Y:S01]  /*0a40*/  UMOV UR4, URZ ;  /* 0x0000003f00047c82 */ /* 0x000fe20008000000 */
[----:B------:R-:W-:-:S03]  /*0a50*/  UMOV UR6, URZ ;  /* 0x0000003f00067c82 */ /* 0x000fc60008000000 */
[----:B------:R-:W-:-:S13]  /*0a60*/  PLOP3.LUT P0, PT, PT, PT, UP2, 0x80, 0x0 ;  /* 0x000000000000781c */ /* 0x000fda0003f0f028 */
[----:B------:R-:W-:Y:S05]  /*0a70*/  @!P0 BRA `(.L_x_8) ;  /* 0x00000000003c8947 */ /* 0x000fea0003800000 */
[----:B------:R-:W-:Y:S01]  /*0a80*/  UISETP.NE.AND UP2, UPT, UR36, 0x2, UPT ;  /* 0x000000022400788c */ /* 0x000fe2000bf45270 */
[----:B------:R-:W-:-:S05]  /*0a90*/  UMOV UR6, 0x1 ;  /* 0x0000000100067882 */ /* 0x000fca0000000000 */
[----:B------:R-:W-:-:S13]  /*0aa0*/  PLOP3.LUT P1, PT, PT, PT, UP2, 0x80, 0x0 ;  /* 0x000000000000781c */ /* 0x000fda0003f2f028 */
[----:B------:R-:W-:Y:S05]  /*0ab0*/  @!P1 BRA `(.L_x_8) ;  /* 0x00000000002c9947 */ /* 0x000fea0003800000 */
[----:B------:R-:W-:-:S06]  /*0ac0*/  UISETP.NE.AND UP2, UPT, UR36, 0x3, UPT ;  /* 0x000000032400788c */ /* 0x000fcc000bf45270 */
[----:B------:R-:W-:-:S13]  /*0ad0*/  PLOP3.LUT P1, PT, PT, PT, UP2, 0x80, 0x0 ;  /* 0x000000000000781c */ /* 0x000fda0003f2f028 */
[----:B------:R-:W-:Y:S05]  /*0ae0*/  @!P1 BRA `(.L_x_9) ;  /* 0x0000000000189947 */ /* 0x000fea0003800000 */
[----:B------:R-:W-:-:S11]  /*0af0*/  UISETP.NE.AND UP2, UPT, UR36, 0x4, UPT ;  /* 0x000000042400788c */ /* 0x000fd6000bf45270 */
[----:B------:R-:W-:Y:S01]  /*0b00*/  @!UP2 UMOV UR4, 0x1 ;  /* 0x000000010004a882 */ /* 0x000fe20000000000 */
[----:B------:R-:W-:Y:S01]  /*0b10*/  @!UP2 UMOV UR6, 0x1 ;  /* 0x000000010006a882 */ /* 0x000fe20000000000 */
[----:B------:R-:W-:Y:S01]  /*0b20*/  @UP2 UMOV UR4, URZ ;  /* 0x0000003f00042c82 */ /* 0x000fe20008000000 */
[----:B------:R-:W-:Y:S01]  /*0b30*/  @UP2 UMOV UR6, URZ ;  /* 0x0000003f00062c82 */ /* 0x000fe20008000000 */
[----:B------:R-:W-:Y:S05]  /*0b40*/  BRA `(.L_x_8) ;  /* 0x0000000000087947 */ /* 0x000fea0003800000 */
.L_x_9:
[----:B------:R-:W-:Y:S01]  /*0b50*/  UMOV UR4, 0x1 ;  /* 0x0000000100047882 */ /* 0x000fe20000000000 */
[----:B------:R-:W-:-:S05]  /*0b60*/  UMOV UR6, URZ ;  /* 0x0000003f00067c82 */ /* 0x000fca0008000000 */
.L_x_8:
[----:B------:R-:W-:Y:S05]  /*0b70*/  @!P0 BRA `(.L_x_10) ;  /* 0x0000000000408947 */ /* 0x000fea0003800000 */
[----:B------:R-:W-:-:S06]  /*0b80*/  UISETP.NE.AND UP2, UPT, UR36, 0x2, UPT ;  /* 0x000000022400788c */ /* 0x000fcc000bf45270 */
[----:B------:R-:W-:-:S13]  /*0b90*/  PLOP3.LUT P0, PT, PT, PT, UP2, 0x80, 0x0 ;  /* 0x000000000000781c */ /* 0x000fda0003f0f028 */
[----:B------:R-:W-:Y:S05]  /*0ba0*/  @!P0 BRA `(.L_x_11) ;  /* 0x00000000002c8947 */ /* 0x000fea0003800000 */
[----:B------:R-:W-:-:S06]  /*0bb0*/  UISETP.NE.AND UP2, UPT, UR36, 0x3, UPT ;  /* 0x000000032400788c */ /* 0x000fcc000bf45270 */
[----:B------:R-:W-:-:S13]  /*0bc0*/  PLOP3.LUT P0, PT, PT, PT, UP2, 0x80, 0x0 ;  /* 0x000000000000781c */ /* 0x000fda0003f0f028 */
[----:B------:R-:W-:Y:S05]  /*0bd0*/  @!P0 BRA `(.L_x_12) ;  /* 0x0000000000188947 */ /* 0x000fea0003800000 */
[----:B------:R-:W-:Y:S01]  /*0be0*/  UISETP.NE.AND UP2, UPT, UR36, 0x4, UPT ;  /* 0x000000042400788c */ /* 0x000fe2000bf45270 */
[----:B-1----:R-:W-:-:S05]  /*0bf0*/  UMOV UR37, UR8 ;  /* 0x0000000800257c82 */ /* 0x002fca0008000000 */
[----:B------:R-:W-:-:S13]  /*0c00*/  PLOP3.LUT P0, PT, PT, PT, UP2, 0x80, 0x0 ;  /* 0x000000000000781c */ /* 0x000fda0003f0f028 */
[----:B------:R-:W-:Y:S05]  /*0c10*/  @P0 BRA `(.L_x_13) ;  /* 0x00000000001c0947 */ /* 0x000fea0003800000 */
[----:B------:R-:W-:Y:S01]  /*0c20*/  ULEA UR37, UR8, 0x3, 0x1 ;  /* 0x0000000308257891 */ /* 0x000fe2000f8e083f */
[----:B------:R-:W-:Y:S11]  /*0c30*/  BRA `(.L_x_13) ;  /* 0x0000000000147947 */ /* 0x000ff60003800000 */
.L_x_12:
[----:B-1----:R-:W-:Y:S01]  /*0c40*/  ULEA UR37, UR8, 0x2, 0x1 ;  /* 0x0000000208257891 */ /* 0x002fe2000f8e083f */
[----:B------:R-:W-:Y:S11]  /*0c50*/  BRA `(.L_x_13) ;  /* 0x00000000000c7947 */ /* 0x000ff60003800000 */
.L_x_11:
[----:B-1----:R-:W-:Y:S01]  /*0c60*/  ULEA UR37, UR8, 0x1, 0x1 ;  /* 0x0000000108257891 */ /* 0x002fe2000f8e083f */
[----:B------:R-:W-:Y:S11]  /*0c70*/  BRA `(.L_x_13) ;  /* 0x0000000000047947 */ /* 0x000ff60003800000 */
.L_x_10:
[----:B-1----:R-:W-:-:S12]  /*0c80*/  USHF.L.U32 UR37, UR8, 0x1, URZ ;  /* 0x0000000108257899 */ /* 0x002fd8000800063f */
.L_x_13:
[----:B------:R-:W1:Y:S01]  /*0c90*/  LDC R2, c[0x0][0x28c] ;  /* 0x0000a300ff027b82 */ /* 0x000e620000000800 */
[----:B------:R-:W-:-:S04]  /*0ca0*/  ULOP3.LUT UR5, UR5, 0x1, URZ, 0xfc, !UPT ;  /* 0x0000000105057892 */ /* 0x000fc8000f8efc3f */
[----:B------:R-:W-:Y:S02]  /*0cb0*/  UISETP.NE.AND UP2, UPT, UR5, 0x3, UPT ;  /* 0x000000030500788c */ /* 0x000fe4000bf45270 */
[----:B------:R-:W-:-:S04]  /*0cc0*/  ULEA UR5, UR8, 0xbf, 0x7 ;  /* 0x000000bf08057891 */ /* 0x000fc8000f8e383f */
[----:B------:R-:W-:Y:S01]  /*0cd0*/  PLOP3.LUT P0, PT, PT, PT, UP2, 0x80, 0x0 ;  /* 0x000000000000781c */ /* 0x000fe20003f0f028 */
[----:B------:R-:W-:Y:S01]  /*0ce0*/  USHF.R.U32.HI UR5, URZ, 0x6, UR5 ;  /* 0x000000063f057899 */ /* 0x000fe20008011605 */
[----:B-1----:R-:W-:-:S05]  /*0cf0*/  VIADD R2, R2, 0x3f ;  /* 0x0000003f02027836 */ /* 0x002fca0000000000 */
[----:B------:R-:W-:-:S04]  /*0d00*/  SHF.R.S32.HI R3, RZ, 0x1f, R2 ;  /* 0x0000001fff037819 */ /* 0x000fc80000011402 */
[----:B------:R-:W-:-:S04]  /*0d10*/  LEA.HI R3, R3, R2, RZ, 0x6 ;  /* 0x0000000203037211 */ /* 0x000fc800078f30ff */
[----:B------:R-:W-:-:S04]  /*0d20*/  SHF.R.S32.HI R3, RZ, 0x6, R3 ;  /* 0x00000006ff037819 */ /* 0x000fc80000011403 */
[----:B------:R-:W-:Y:S01]  /*0d30*/  VIMNMX R3, R3, UR5, PT ;  /* 0x0000000503037c48 */ /* 0x000fe2000bfe0100 */
[----:B------:R-:W-:Y:S06]  /*0d40*/  @!P0 BRA `(.L_x_14) ;  /* 0x0000000000048947 */ /* 0x000fec0003800000 */
[----:B------:R-:W-:Y:S01]  /*0d50*/  BPT.TRAP 0x1 ;  /* 0x000000040000795c */ /* 0x000fe20000300000 */
.L_x_14:
[----:B------:R-:W1:Y:S01]  /*0d60*/  S2UR UR5, SR_CgaCtaId ;  /* 0x00000000000579c3 */ /* 0x000e620000008800 */
[----:B------:R-:W-:Y:S01]  /*0d70*/  UMOV UR38, 0x400 ;  /* 0x0000040000267882 */ /* 0x000fe20000000000 */
[----:B------:R-:W-:Y:S01]  /*0d80*/  IMAD.U32 R6, RZ, RZ, UR4 ;  /* 0x00000004ff067e24 */ /* 0x000fe2000f8e00ff */
[----:B------:R-:W-:Y:S01]  /*0d90*/  SHF.R.S32.HI R5, RZ, 0x1f, R0 ;  /* 0x0000001fff057819 */ /* 0x000fe20000011400 */
[----:B------:R-:W-:-:S03]  /*0da0*/  IMAD.U32 R9, RZ, RZ, UR37 ;  /* 0x00000025ff097e24 */ /* 0x000fc6000f8e00ff */
[----:B------:R-:W-:Y:S02]  /*0db0*/  SHF.L.U32 R6, R6, 0x1f, RZ ;  /* 0x0000001f06067819 */ /* 0x000fe400000006ff */
[----:B------:R-:W-:-:S04]  /*0dc0*/  LEA.HI R5, R5, R0, RZ, 0x7 ;  /* 0x0000000005057211 */ /* 0x000fc800078f38ff */
[----:B------:R-:W-:-:S04]  /*0dd0*/  LOP3.LUT R5, R5, 0xffffff80, RZ, 0xc0, !PT ;  /* 0xffffff8005057812 */ /* 0x000fc800078ec0ff */
[----:B------:R-:W-:-:S04]  /*0de0*/  IADD3 R5, -R5, R0, RZ ;  /* 0x0000000005057210 */ /* 0x000fc80007ffe1ff */
[----:B------:R-:W-:Y:S01]  /*0df0*/  SHF.R.S32.HI R0, RZ, 0x1f, R5 ;  /* 0x0000001fff007819 */ /* 0x000fe20000011405 */
[----:B-1----:R-:W-:-:S03]  /*0e00*/  ULEA UR38, UR5, UR38, 0x18 ;  /* 0x0000002605267291 */ /* 0x002fc6000f8ec03f */
[CC--:B------:R-:W-:Y:S02]  /*0e10*/  LEA.HI R2, R0.reuse, R5.reuse, RZ, 0x2 ;  /* 0x0000000500027211 */ /* 0x0c0fe400078f10ff */
[----:B------:R-:W-:Y:S01]  /*0e20*/  LEA.HI R0, R0, R5, RZ, 0x5 ;  /* 0x0000000500007211 */ /* 0x000fe200078f28ff */
[----:B------:R-:W-:Y:S01]  /*0e30*/  ULEA UR5, UR6, UR38, 0x3 ;  /* 0x0000002606057291 */ /* 0x000fe2000f8e183f */
[--C-:B------:R-:W-:Y:S02]  /*0e40*/  SHF.R.S32.HI R4, RZ, 0x2, R2.reuse ;  /* 0x00000002ff047819 */ /* 0x100fe40000011402 */
[----:B------:R-:W-:Y:S02]  /*0e50*/  SHF.R.S32.HI R7, RZ, 0x1f, R2 ;  /* 0x0000001fff077819 */ /* 0x000fe40000011402 */
[----:B------:R-:W-:Y:S02]  /*0e60*/  LOP3.LUT R2, R2, 0x7ffffffc, RZ, 0xc0, !PT ;  /* 0x7ffffffc02027812 */ /* 0x000fe400078ec0ff */
[----:B------:R-:W-:-:S02]  /*0e70*/  LEA.HI R7, R7, R4, RZ, 0x3 ;  /* 0x0000000407077211 */ /* 0x000fc400078f18ff */
[----:B------:R-:W1:Y:S01]  /*0e80*/  SYNCS.PHASECHK.TRANS64.TRYWAIT P1, [UR5+0xa850], R6 ;  /* 0x00a85006ff0075a7 */ /* 0x000e620008020145 */
[----:B------:R-:W-:Y:S01]  /*0e90*/  SHF.R.S32.HI R0, RZ, 0x5, R0 ;  /* 0x00000005ff007819 */ /* 0x000fe20000011400 */
[----:B------:R-:W-:Y:S01]  /*0ea0*/  IMAD.IADD R5, R5, 0x1, -R2 ;  /* 0x0000000105057824 */ /* 0x000fe200078e0a02 */
[----:B------:R-:W-:-:S05]  /*0eb0*/  LOP3.LUT R7, R7, 0xfffffff8, RZ, 0xc0, !PT ;  /* 0xfffffff807077812 */ /* 0x000fca00078ec0ff */
[----:B------:R-:W-:-:S05]  /*0ec0*/  IMAD.IADD R7, R4, 0x1, -R7 ;  /* 0x0000000104077824 */ /* 0x000fca00078e0a07 */
[----:B------:R-:W-:Y:S01]  /*0ed0*/  LEA R0, R0, R7, 0x4 ;  /* 0x0000000700007211 */ /* 0x000fe200078e20ff */
[----:B-1----:R-:W-:Y:S06]  /*0ee0*/  @!P1 BRA `(.L_x_15) ;  /* 0x0000008000149947 */ /* 0x002fec0003800000 */
.L_x_103:
[----:B------:R-:W-:Y:S01]  /*0ef0*/  IMAD.SHL.U32 R5, R5, 0x2, RZ ;  /* 0x0000000205057824 */ /* 0x000fe200078e00ff */
[----:B------:R-:W-:Y:S01]  /*0f00*/  LEA R0, R9, R0, 0x6 ;  /* 0x0000000009007211 */ /* 0x000fe200078e30ff */
[----:B------:R-:W-:Y:S06]  /*0f10*/  @!P0 BRA `(.L_x_16) ;  /* 0x0000000000048947 */ /* 0x000fec0003800000 */
[----:B------:R-:W-:Y:S01]  /*0f20*/  BPT.TRAP 0x1 ;  /* 0x000000040000795c */ /* 0x000fe20000300000 */
.L_x_16:
[----:B------:R-:W-:Y:S01]  /*0f30*/  SHF.L.U32 R9, RZ, 0x1f, RZ ;  /* 0x0000001fff097819 */ /* 0x000fe200000006ff */
[----:B------:R-:W-:Y:S01]  /*0f40*/  UIADD3 UR17, UR38, 0xa890, URZ ;  /* 0x0000a89026117890 */ /* 0x000fe2000fffe03f */
[----:B------:R-:W-:Y:S02]  /*0f50*/  ISETP.NE.AND P2, PT, RZ, UR7, PT ;  /* 0x00000007ff007c0c */ /* 0x000fe4000bf45270 */
[----:B------:R-:W2:Y:S02]  /*0f60*/  SYNCS.PHASECHK.TRANS64.TRYWAIT P1, [UR38+0xa800], R9 ;  /* 0x00a80009ff0075a7 */ /* 0x000ea40008020166 */
[----:B--2---:R-:W-:Y:S09]  /*0f70*/  @!P1 BRA `(.L_x_17) ;  /* 0x0000008000089947 */ /* 0x004ff20003800000 */
.L_x_104:
[----:B------:R-:W-:Y:S01]  /*0f80*/  ULEA UR19, UR36, UR17, 0x3 ;  /* 0x0000001124137291 */ /* 0x000fe2000f8e183f */
[----:B--2---:R-:W-:-:S04]  /*0f90*/  SEL R2, RZ, 0x1, P2 ;  /* 0x00000001ff027807 */ /* 0x004fc80001000000 */
[----:B------:R-:W-:-:S04]  /*0fa0*/  SHF.L.U32 R2, R2, 0x1f, RZ ;  /* 0x0000001f02027819 */ /* 0x000fc800000006ff */
[----:B------:R-:W2:Y:S02]  /*0fb0*/  SYNCS.PHASECHK.TRANS64.TRYWAIT P1, [UR19+-0x8], R2 ;  /* 0xfffff802ff0075a7 */ /* 0x000ea40008020153 */
[----:B--2---:R-:W-:Y:S05]  /*0fc0*/  @!P1 BRA `(.L_x_18) ;  /* 0x00000080000c9947 */ /* 0x004fea0003800000 */
.L_x_105:
[----:B------:R-:W-:Y:S01]  /*0fd0*/  USHF.R.U32.HI UR4, URZ, 0x4, UR38 ;  /* 0x000000043f047899 */ /* 0x000fe20008011626 */
[----:B------:R-:W-:Y:S01]  /*0fe0*/  WARPGROUP.ARRIVE ;  /* 0x00000000000079c5 */ /* 0x000fe20000000000 */
[----:B------:R-:W-:Y:S01]  /*0ff0*/  UIADD3 UR5, UR38, 0x3000, URZ ;  /* 0x0000300026057890 */ /* 0x000fe2000fffe03f */
[C---:B------:R-:W-:Y:S01]  /*1000*/  VIADD R11, R5.reuse, 0x9 ;  /* 0x00000009050b7836 */ /* 0x040fe20000000000 */
[----:B------:R-:W-:Y:S01]  /*1010*/  ULOP3.LUT UR4, UR4, 0x3fff, URZ, 0xc0, !UPT ;  /* 0x00003fff04047892 */ /* 0x000fe2000f8ec03f */
[C---:B------:R-:W-:Y:S01]  /*1020*/  ISETP.GT.AND P2, PT, R0.reuse, R5, PT ;  /* 0x000000050000720c */ /* 0x040fe20003f44270 */
[----:B------:R-:W-:Y:S01]  /*1030*/  USHF.R.U32.HI UR5, URZ, 0x4, UR5 ;  /* 0x000000043f057899 */ /* 0x000fe20008011605 */
[C---:B-1----:R-:W-:Y:S01]  /*1040*/  VIADD R7, R5.reuse, 0x8 ;  /* 0x0000000805077836 */ /* 0x042fe20000000000 */
[----:B------:R-:W-:Y:S01]  /*1050*/  ULOP3.LUT UR4, UR4, 0x10000, URZ, 0xfc, !UPT ;  /* 0x0001000004047892 */ /* 0x000fe2000f8efc3f */
[C---:B------:R-:W-:Y:S01]  /*1060*/  ISETP.GE.AND P3, PT, R0.reuse, R11, PT ;  /* 0x0000000b0000720c */ /* 0x040fe20003f66270 */
[----:B------:R-:W-:Y:S01]  /*1070*/  ULOP3.LUT UR16, UR5, 0x3fff, URZ, 0xc0, !UPT ;  /* 0x00003fff05107892 */ /* 0x000fe2000f8ec03f */
[C---:B------:R-:W-:Y:S01]  /*1080*/  IADD3 R11, R5.reuse, 0x19, RZ ;  /* 0x00000019050b7810 */ /* 0x040fe20007ffe0ff */
[----:B------:R-:W-:Y:S01]  /*1090*/  UIMAD UR4, UR6, 0x180, UR4 ;  /* 0x00000180060478a4 */ /* 0x000fe2000f8e0204 */
[C---:B------:R-:W-:Y:S01]  /*10a0*/  ISETP.GE.AND P4, PT, R0.reuse, R5, PT ;  /* 0x000000050000720c */ /* 0x040fe20003f86270 */
[----:B------:R-:W-:Y:S01]  /*10b0*/  ULOP3.LUT UR18, UR16, 0x10000, URZ, 0xfc, !UPT ;  /* 0x0001000010127892 */ /* 0x000fe2000f8efc3f */
[C---:B------:R-:W-:Y:S01]  /*10c0*/  ISETP.GE.AND P6, PT, R0.reuse, R7, PT ;  /* 0x000000070000720c */ /* 0x040fe20003fc6270 */
[----:B------:R-:W-:Y:S01]  /*10d0*/  UMOV UR5, 0xc0000010 ;  /* 0xc000001000057882 */ /* 0x000fe20000000000 */
[----:B------:R-:W-:Y:S01]  /*10e0*/  UMOV UR11, 0xc0000010 ;  /* 0xc0000010000b7882 */ /* 0x000fe20000000000 */
[----:B------:R-:W-:Y:S01]  /*10f0*/  UMOV UR9, UR5 ;  /* 0x0000000500097c82 */ /* 0x000fe20008000000 */
[----:B------:R-:W-:Y:S01]  /*1100*/  UMOV UR8, UR4 ;  /* 0x0000000400087c82 */ /* 0x000fe20008000000 */
[----:B------:R-:W-:Y:S01]  /*1110*/  UIADD3 UR12, UR4, 0x100, URZ ;  /* 0x00000100040c7890 */ /* 0x000fe2000fffe03f */
[C---:B------:R-:W-:Y:S01]  /*1120*/  VIADD R7, R5.reuse, 0x18 ;  /* 0x0000001805077836 */ /* 0x040fe20000000000 */
[----:B------:R-:W-:Y:S01]  /*1130*/  UMOV UR10, UR18 ;  /* 0x00000012000a7c82 */ /* 0x000fe20008000000 */
[----:B------:R-:W-:Y:S01]  /*1140*/  UIADD3 UR14, UR18, 0x100, URZ ;  /* 0x00000100120e7890 */ /* 0x000fe2000fffe03f */
[----:B------:R-:W-:Y:S01]  /*1150*/  HGMMA.64x64x16.F32.BF16 R24, gdesc[UR8], RZ, !UPT, gsb0 ;  /* 0x00e00000081879f0 */ /* 0x000fe2000c0018ff */
[----:B------:R-:W-:Y:S01]  /*1160*/  UIADD3 UR8, UR4, 0x80, URZ ;  /* 0x0000008004087890 */ /* 0x000fe2000fffe03f */
[C---:B------:R-:W-:Y:S01]  /*1170*/  IADD3 R13, R5.reuse, 0x10, RZ ;  /* 0x00000010050d7810 */ /* 0x040fe20007ffe0ff */
[----:B------:R-:W-:Y:S01]  /*1180*/  UIADD3 UR10, UR18, 0x80, URZ ;  /* 0x00000080120a7890 */ /* 0x000fe2000fffe03f */
[----:B------:R-:W-:Y:S01]  /*1190*/  VIADD R15, R5, 0x11 ;  /* 0x00000011050f7836 */ /* 0x000fe20000000000 */
[----:B------:R-:W-:Y:S01]  /*11a0*/  UMOV UR9, 0xc0000010 ;  /* 0xc000001000097882 */ /* 0x000fe20000000000 */
[----:B------:R-:W-:Y:S01]  /*11b0*/  UMOV UR11, 0xc0000010 ;  /* 0xc0000010000b7882 */ /* 0x000fe20000000000 */
[----:B------:R-:W-:Y:S01]  /*11c0*/  UMOV UR13, 0xc0000010 ;  /* 0xc0000010000d7882 */ /* 0x000fe20000000000 */
[----:B------:R-:W-:Y:S01]  /*11d0*/  UMOV UR15, 0xc0000010 ;  /* 0xc0000010000f7882 */ /* 0x000fe20000000000 */
[C---:B------:R-:W-:Y:S01]  /*11e0*/  ISETP.GE.AND P1, PT, R0.reuse, R13, PT ;  /* 0x0000000d0000720c */ /* 0x040fe20003f26270 */
[----:B------:R-:W-:Y:S01]  /*11f0*/  ULDC UR6, c[0x0][0x604] ;  /* 0x0001810000067ab9 */ /* 0x000fe20000000800 */
[----:B------:R-:W-:Y:S01]  /*1200*/  ISETP.GE.AND P5, PT, R0, R15, PT ;  /* 0x0000000f0000720c */ /* 0x000fe20003fa6270 */
[----:B------:R-:W-:Y:S01]  /*1210*/  USHF.L.U32 UR7, UR7, 0x3, URZ ;  /* 0x0000000307077899 */ /* 0x000fe2000800063f */
[----:B------:R-:W-:-:S03]  /*1220*/  P2R R6, PR, RZ, 0x1 ;  /* 0x00000001ff067803 */ /* 0x000fc60000000000 */
[----:B------:R-:W-:Y:S01]  /*1230*/  ULOP3.LUT UR7, UR7, 0x8, URZ, 0xc, !UPT ;  /* 0x0000000807077892 */ /* 0x000fe2000f8e0c3f */
[----:B------:R-:W-:Y:S02]  /*1240*/  WARPGROUP.DEPBAR.LE gsb0, 0x0 ;  /* 0x00008000000079c5 */ /* 0x000fe40000010000 */
[----:B------:R-:W-:-:S06]  /*1250*/  WARPGROUP.ARRIVE ;  /* 0x00000000000079c5 */ /* 0x000fcc0000000000 */
[----:B------:R-:W-:Y:S03]  /*1260*/  HGMMA.64x64x16.F32.BF16 R24, gdesc[UR8], R24, gsb0 ;  /* 0x00e00000081879f0 */ /* 0x000fe60008001818 */
[----:B------:R-:W-:Y:S02]  /*1270*/  WARPGROUP.DEPBAR.LE gsb0, 0x0 ;  /* 0x00008000000079c5 */ /* 0x000fe40000010000 */
[----:B------:R-:W-:-:S06]  /*1280*/  WARPGROUP.ARRIVE ;  /* 0x00000000000079c5 */ /* 0x000fcc0000000000 */
[----:B------:R-:W-:Y:S03]  /*1290*/  HGMMA.64x64x16.F32.BF16 R24, gdesc[UR12], R24, gsb0 ;  /* 0x00e000000c1879f0 */ /* 0x000fe60008001818 */
[----:B------:R-:W-:Y:S02]  /*12a0*/  WARPGROUP.DEPBAR.LE gsb0, 0x0 ;  /* 0x00008000000079c5 */ /* 0x000fe40000010000 */
[----:B------:R-:W-:Y:S02]  /*12b0*/  FSEL R25, R25, -INF , P2 ;  /* 0xff80000019197808 */ /* 0x000fe40001000000 */
[----:B------:R-:W-:Y:S02]  /*12c0*/  FSEL R31, R31, -INF , P2 ;  /* 0xff8000001f1f7808 */ /* 0x000fe40001000000 */
[----:B------:R-:W-:Y:S01]  /*12d0*/  ISETP.GE.AND P2, PT, R0, R11, PT ;  /* 0x0000000b0000720c */ /* 0x000fe20003f46270 */
[----:B------:R-:W-:Y:S01]  /*12e0*/  VIADD R11, R5, 0x21 ;  /* 0x00000021050b7836 */ /* 0x000fe20000000000 */
[----:B------:R-:W-:-:S02]  /*12f0*/  FSEL R24, R24, -INF , P4 ;  /* 0xff80000018187808 */ /* 0x000fc40002000000 */
[----:B------:R-:W-:Y:S02]  /*1300*/  FSEL R29, R29, -INF , P3 ;  /* 0xff8000001d1d7808 */ /* 0x000fe40001800000 */
[----:B------:R-:W-:Y:S02]  /*1310*/  FSEL R35, R35, -INF , P3 ;  /* 0xff80000023237808 */ /* 0x000fe40001800000 */
[----:B------:R-:W-:Y:S02]  /*1320*/  FSEL R30, R30, -INF , P4 ;  /* 0xff8000001e1e7808 */ /* 0x000fe40002000000 */
[C---:B------:R-:W-:Y:S02]  /*1330*/  ISETP.GE.AND P3, PT, R0.reuse, R11, PT ;  /* 0x0000000b0000720c */ /* 0x040fe40003f66270 */
[----:B------:R-:W-:Y:S01]  /*1340*/  ISETP.GE.AND P4, PT, R0, R7, PT ;  /* 0x000000070000720c */ /* 0x000fe20003f86270 */
[----:B------:R-:W-:Y:S01]  /*1350*/  VIADD R7, R5, 0x20 ;  /* 0x0000002005077836 */ /* 0x000fe20000000000 */
[----:B------:R-:W-:-:S02]  /*1360*/  FSEL R28, R28, -INF , P6 ;  /* 0xff8000001c1c7808 */ /* 0x000fc40003000000 */
[----:B------:R-:W-:Y:S02]  /*1370*/  FMNMX R11, R24, R25, !PT ;  /* 0x00000019180b7209 */ /* 0x000fe40007800000 */
[----:B------:R-:W-:Y:S02]  /*1380*/  FSEL R34, R34, -INF , P6 ;  /* 0xff80000022227808 */ /* 0x000fe40003000000 */
[----:B------:R-:W-:Y:S02]  /*1390*/  FMNMX R2, R28, R11, !PT ;  /* 0x0000000b1c027209 */ /* 0x000fe40007800000 */
[----:B------:R-:W-:Y:S02]  /*13a0*/  ISETP.GE.AND P6, PT, R0, R7, PT ;  /* 0x000000070000720c */ /* 0x000fe40003fc6270 */
[----:B------:R-:W-:Y:S02]  /*13b0*/  IADD3 R7, R5, 0x28, RZ ;  /* 0x0000002805077810 */ /* 0x000fe40007ffe0ff */
[----:B------:R-:W-:-:S02]  /*13c0*/  FSEL R32, R32, -INF , P1 ;  /* 0xff80000020207808 */ /* 0x000fc40000800000 */
[----:B------:R-:W-:Y:S02]  /*13d0*/  FMNMX R11, R29, R2, !PT ;  /* 0x000000021d0b7209 */ /* 0x000fe40007800000 */
[----:B------:R-:W-:Y:S02]  /*13e0*/  FSEL R38, R38, -INF , P1 ;  /* 0xff80000026267808 */ /* 0x000fe40000800000 */
[----:B------:R-:W-:Y:S01]  /*13f0*/  ISETP.GE.AND P1, PT, R0, R7, PT ;  /* 0x000000070000720c */ /* 0x000fe20003f26270 */
[----:B------:R-:W-:Y:S01]  /*1400*/  VIADD R7, R5, 0x29 ;  /* 0x0000002905077836 */ /* 0x000fe20000000000 */
[----:B------:R-:W-:Y:S02]  /*1410*/  FSEL R33, R33, -INF , P5 ;  /* 0xff80000021217808 */ /* 0x000fe40002800000 */
[----:B------:R-:W-:Y:S02]  /*1420*/  FMNMX R2, R32, R11, !PT ;  /* 0x0000000b20027209 */ /* 0x000fe40007800000 */
[----:B------:R-:W-:-:S02]  /*1430*/  FSEL R39, R39, -INF , P5 ;  /* 0xff80000027277808 */ /* 0x000fc40002800000 */
[----:B------:R-:W-:Y:S02]  /*1440*/  FSEL R36, R36, -INF , P4 ;  /* 0xff80000024247808 */ /* 0x000fe40002000000 */
[----:B------:R-:W-:Y:S01]  /*1450*/  FMNMX R11, R33, R2, !PT ;  /* 0x00000002210b7209 */ /* 0x000fe20007800000 */
[C---:B------:R-:W-:Y:S01]  /*1460*/  VIADD R2, R0.reuse, 0x8 ;  /* 0x0000000800027836 */ /* 0x040fe20000000000 */
[----:B------:R-:W-:Y:S01]  /*1470*/  ISETP.GE.AND P5, PT, R0, R7, PT ;  /* 0x000000070000720c */ /* 0x000fe20003fa6270 */
[----:B------:R-:W-:Y:S01]  /*1480*/  VIADD R7, R5, 0x38 ;  /* 0x0000003805077836 */ /* 0x000fe20000000000 */
[----:B------:R-:W-:Y:S02]  /*1490*/  FSEL R37, R37, -INF , P2 ;  /* 0xff80000025257808 */ /* 0x000fe40001000000 */
[----:B------:R-:W-:Y:S02]  /*14a0*/  FMNMX R4, R36, R11, !PT ;  /* 0x0000000b24047209 */ /* 0x000fe40007800000 */
[----:B------:R-:W-:-:S02]  /*14b0*/  FSEL R42, R42, -INF , P4 ;  /* 0xff8000002a2a7808 */ /* 0x000fc40002000000 */
[----:B------:R-:W-:Y:S02]  /*14c0*/  ISETP.GE.AND P4, PT, R0, R7, PT ;  /* 0x000000070000720c */ /* 0x000fe40003f86270 */
[----:B------:R-:W-:Y:S02]  /*14d0*/  IADD3 R7, R5, 0x39, RZ ;  /* 0x0000003905077810 */ /* 0x000fe40007ffe0ff */
[----:B------:R-:W-:Y:S02]  /*14e0*/  FSEL R40, R40, -INF , P6 ;  /* 0xff80000028287808 */ /* 0x000fe40003000000 */
[----:B------:R-:W-:Y:S02]  /*14f0*/  FMNMX R11, R37, R4, !PT ;  /* 0x00000004250b7209 */ /* 0x000fe40007800000 */
[----:B------:R-:W-:Y:S02]  /*1500*/  FSEL R43, R43, -INF , P2 ;  /* 0xff8000002b2b7808 */ /* 0x000fe40001000000 */
[----:B------:R-:W-:Y:S01]  /*1510*/  ISETP.GE.AND P2, PT, R0, R7, PT ;  /* 0x000000070000720c */ /* 0x000fe20003f46270 */
[----:B------:R-:W-:Y:S01]  /*1520*/  VIADD R7, R5, 0x30 ;  /* 0x0000003005077836 */ /* 0x000fe20000000000 */
[----:B------:R-:W-:-:S02]  /*1530*/  FSEL R52, R52, -INF , P4 ;  /* 0xff80000034347808 */ /* 0x000fc40002000000 */
[----:B------:R-:W-:Y:S02]  /*1540*/  FSEL R41, R41, -INF , P3 ;  /* 0xff80000029297808 */ /* 0x000fe40001800000 */
[----:B------:R-:W-:Y:S02]  /*1550*/  FMNMX R4, R40, R11, !PT ;  /* 0x0000000b28047209 */ /* 0x000fe40007800000 */
[----:B------:R-:W-:Y:S02]  /*1560*/  ISETP.GE.AND P4, PT, R2, R5, PT ;  /* 0x000000050200720c */ /* 0x000fe40003f86270 */
[----:B------:R-:W-:Y:S02]  /*1570*/  FSEL R44, R44, -INF , P1 ;  /* 0xff8000002c2c7808 */ /* 0x000fe40000800000 */
[----:B------:R-:W-:Y:S02]  /*1580*/  FMNMX R11, R41, R4, !PT ;  /* 0x00000004290b7209 */ /* 0x000fe40007800000 */
[----:B------:R-:W-:-:S02]  /*1590*/  FSEL R53, R53, -INF , P2 ;  /* 0xff80000035357808 */ /* 0x000fc40001000000 */
[----:B------:R-:W-:Y:S02]  /*15a0*/  FSEL R26, R26, -INF , P4 ;  /* 0xff8000001a1a7808 */ /* 0x000fe40002000000 */
[----:B------:R-:W-:Y:S02]  /*15b0*/  ISETP.GE.AND P2, PT, R0, R7, PT ;  /* 0x000000070000720c */ /* 0x000fe40003f46270 */
[----:B------:R-:W-:Y:S02]  /*15c0*/  ISETP.GT.AND P4, PT, R2, R5, PT ;  /* 0x000000050200720c */ /* 0x000fe40003f84270 */
[----:B------:R-:W-:Y:S02]  /*15d0*/  IADD3 R7, R5, 0x31, RZ ;  /* 0x0000003105077810 */ /* 0x000fe40007ffe0ff */
[----:B------:R-:W-:Y:S02]  /*15e0*/  FSEL R45, R45, -INF , P5 ;  /* 0xff8000002d2d7808 */ /* 0x000fe40002800000 */
[----:B------:R-:W-:-:S02]  /*15f0*/  FMNMX R4, R44, R11, !PT ;  /* 0x0000000b2c047209 */ /* 0x000fc40007800000 */
[----:B------:R-:W-:Y:S02]  /*1600*/  FSEL R27, R27, -INF , P4 ;  /* 0xff8000001b1b7808 */ /* 0x000fe40002000000 */
[----:B------:R-:W-:Y:S02]  /*1610*/  ISETP.GE.AND P4, PT, R0, R7, PT ;  /* 0x000000070000720c */ /* 0x000fe40003f86270 */
[----:B------:R-:W-:Y:S02]  /*1620*/  FSEL R48, R48, -INF , P2 ;  /* 0xff80000030307808 */ /* 0x000fe40001000000 */
[----:B------:R-:W-:Y:S02]  /*1630*/  FMNMX R7, R45, R4, !PT ;  /* 0x000000042d077209 */ /* 0x000fe40007800000 */
[----:B------:R-:W-:Y:S02]  /*1640*/  FSEL R49, R49, -INF , P4 ;  /* 0xff80000031317808 */ /* 0x000fe40002000000 */
[----:B------:R-:W-:-:S02]  /*1650*/  FMNMX R4, R48, R7, !PT ;  /* 0x0000000730047209 */ /* 0x000fc40007800000 */
[----:B------:R-:W-:Y:S02]  /*1660*/  FSEL R46, R46, -INF , P6 ;  /* 0xff8000002e2e7808 */ /* 0x000fe40003000000 */
[----:B------:R-:W-:Y:S02]  /*1670*/  FMNMX R7, R49, R4, !PT ;  /* 0x0000000431077209 */ /* 0x000fe40007800000 */
[----:B------:R-:W-:Y:S02]  /*1680*/  FSEL R50, R50, -INF , P1 ;  /* 0xff80000032327808 */ /* 0x000fe40000800000 */
[----:B------:R-:W-:Y:S02]  /*1690*/  FMNMX R4, R52, R7, !PT ;  /* 0x0000000734047209 */ /* 0x000fe40007800000 */
[----:B------:R-:W-:Y:S02]  /*16a0*/  FSEL R47, R47, -INF , P3 ;  /* 0xff8000002f2f7808 */ /* 0x000fe40001800000 */
[----:B------:R-:W-:-:S02]  /*16b0*/  FMNMX R8, R53, R4, !PT ;  /* 0x0000000435087209 */ /* 0x000fc40007800000 */
[----:B------:R-:W-:Y:S02]  /*16c0*/  FSEL R51, R51, -INF , P5 ;  /* 0xff80000033337808 */ /* 0x000fe40002800000 */
[----:B------:R-:W-:Y:S01]  /*16d0*/  FSEL R54, R54, -INF , P2 ;  /* 0xff80000036367808 */ /* 0x000fe20001000000 */
[----:B------:R-:W1:Y:S01]  /*16e0*/  SHFL.BFLY PT, R7, R8, 0x1, 0x1f ;  /* 0x0c201f0008077f89 */ /* 0x000e6200000e0000 */
[----:B------:R-:W-:Y:S02]  /*16f0*/  FSEL R55, R55, -INF , P4 ;  /* 0xff80000037377808 */ /* 0x000fe40002000000 */
[----:B-1----:R-:W-:-:S05]  /*1700*/  FMNMX R10, R8, R7, !PT ;  /* 0x00000007080a7209 */ /* 0x002fca0007800000 */
[----:B------:R-:W1:Y:S02]  /*1710*/  SHFL.BFLY PT, R7, R10, 0x2, 0x1f ;  /* 0x0c401f000a077f89 */ /* 0x000e6400000e0000 */
[----:B-1----:R-:W-:Y:S02]  /*1720*/  FMNMX R4, R10, R7, !PT ;  /* 0x000000070a047209 */ /* 0x002fe40007800000 */
[----:B------:R-:W-:Y:S02]  /*1730*/  FMNMX R7, R26, R27, !PT ;  /* 0x0000001b1a077209 */ /* 0x000fe40007800000 */
[----:B------:R-:W-:-:S04]  /*1740*/  FSETP.NEU.AND P0, PT, R4, -INF , PT ;  /* 0xff8000000400780b */ /* 0x000fc80003f0d000 */
[----:B------:R-:W-:Y:S02]  /*1750*/  FSEL R11, R4, RZ, P0 ;  /* 0x000000ff040b7208 */ /* 0x000fe40000000000 */
[----:B------:R-:W-:Y:S02]  /*1760*/  ISETP.NE.AND P0, PT, R6, RZ, PT ;  /* 0x000000ff0600720c */ /* 0x000fe40003f05270 */
[----:B------:R-:W-:Y:S01]  /*1770*/  FMNMX R6, R30, R7, !PT ;  /* 0x000000071e067209 */ /* 0x000fe20007800000 */
[----:B------:R-:W-:-:S03]  /*1780*/  FMUL R11, R11, UR6 ;  /* 0x000000060b0b7c20 */ /* 0x000fc60008400000 */
[----:B------:R-:W-:Y:S01]  /*1790*/  FMNMX R7, R31, R6, !PT ;  /* 0x000000061f077209 */ /* 0x000fe20007800000 */
[--C-:B------:R-:W-:Y:S01]  /*17a0*/  FFMA R24, R24, UR6, -R11.reuse ;  /* 0x0000000618187c23 */ /* 0x100fe2000800080b */
[--C-:B------:R-:W-:Y:S01]  /*17b0*/  FFMA R28, R28, UR6, -R11.reuse ;  /* 0x000000061c1c7c23 */ /* 0x100fe2000800080b */
[--C-:B------:R-:W-:Y:S01]  /*17c0*/  FFMA R25, R25, UR6, -R11.reuse ;  /* 0x0000000619197c23 */ /* 0x100fe2000800080b */
[----:B------:R-:W-:Y:S01]  /*17d0*/  FMNMX R6, R34, R7, !PT ;  /* 0x0000000722067209 */ /* 0x000fe20007800000 */
[--C-:B------:R-:W-:Y:S01]  /*17e0*/  FFMA R32, R32, UR6, -R11.reuse ;  /* 0x0000000620207c23 */ /* 0x100fe2000800080b */
[----:B------:R-:W-:Y:S01]  /*17f0*/  FSETP.GEU.AND P6, PT, R24, -126, PT ;  /* 0xc2fc00001800780b */ /* 0x000fe20003fce000 */
        /* <DEDUP_REMOVED lines=12> */
[----:B------:R-:W-:Y:S01]  /*18c0*/  @!P6 FMUL R24, R24, 0.5 ;  /* 0x3f0000001818e820 */ /* 0x000fe20000400000 */
[----:B------:R-:W-:Y:S01]  /*18d0*/  FMNMX R6, R42, R7, !PT ;  /* 0x000000072a067209 */ /* 0x000fe20007800000 */
[--C-:B------:R-:W-:Y:S01]  /*18e0*/  FFMA R45, R45, UR6, -R11.reuse ;  /* 0x000000062d2d7c23 */ /* 0x100fe2000800080b */
[----:B------:R-:W-:Y:S01]  /*18f0*/  FSETP.GEU.AND P4, PT, R33, -126, PT ;  /* 0xc2fc00002100780b */ /* 0x000fe20003f8e000 */
[----:B------:R-:W-:Y:S01]  /*1900*/  @!P1 FMUL R28, R28, 0.5 ;  /* 0x3f0000001c1c9820 */ /* 0x000fe20000400000 */
[----:B------:R-:W-:Y:S01]  /*1910*/  FMNMX R7, R43, R6, !PT ;  /* 0x000000062b077209 */ /* 0x000fe20007800000 */
[----:B------:R-:W1:Y:S01]  /*1920*/  MUFU.EX2 R24, R24 ;  /* 0x0000001800187308 */ /* 0x000e620000000800 */
[----:B------:R-:W-:Y:S01]  /*1930*/  FSETP.GEU.AND P5, PT, R29, -126, PT ;  /* 0xc2fc00001d00780b */ /* 0x000fe20003fae000 */
[----:B------:R-:W-:Y:S01]  /*1940*/  @!P3 FMUL R25, R25, 0.5 ;  /* 0x3f0000001919b820 */ /* 0x000fe20000400000 */
[----:B------:R-:W-:Y:S01]  /*1950*/  FMNMX R6, R46, R7, !PT ;  /* 0x000000072e067209 */ /* 0x000fe20007800000 */
[--C-:B------:R-:W-:Y:S01]  /*1960*/  FFMA R41, R41, UR6, -R11.reuse ;  /* 0x0000000629297c23 */ /* 0x100fe2000800080b */
[--C-:B------:R-:W-:Y:S01]  /*1970*/  FFMA R48, R48, UR6, -R11.reuse ;  /* 0x0000000630307c23 */ /* 0x100fe2000800080b */
[----:B------:R-:W-:Y:S01]  /*1980*/  @!P2 FMUL R32, R32, 0.5 ;  /* 0x3f0000002020a820 */ /* 0x000fe20000400000 */
[----:B------:R-:W-:Y:S01]  /*1990*/  FMNMX R7, R47, R6, !PT ;  /* 0x000000062f077209 */ /* 0x000fe20007800000 */
[----:B------:R-:W2:Y:S01]  /*19a0*/  MUFU.EX2 R28, R28 ;  /* 0x0000001c001c7308 */ /* 0x000ea20000000800 */
[--C-:B------:R-:W-:Y:S01]  /*19b0*/  FFMA R49, R49, UR6, -R11.reuse ;  /* 0x0000000631317c23 */ /* 0x100fe2000800080b */
[----:B------:R-:W-:Y:S01]  /*19c0*/  @!P4 FMUL R33, R33, 0.5 ;  /* 0x3f0000002121c820 */ /* 0x000fe20000400000 */
[----:B------:R-:W-:Y:S01]  /*19d0*/  FMNMX R6, R50, R7, !PT ;  /* 0x0000000732067209 */ /* 0x000fe20007800000 */
[--C-:B------:R-:W-:Y:S01]  /*19e0*/  FFMA R52, R52, UR6, -R11.reuse ;  /* 0x0000000634347c23 */ /* 0x100fe2000800080b */
[----:B------:R-:W-:Y:S01]  /*19f0*/  FFMA R53, R53, UR6, -R11 ;  /* 0x0000000635357c23 */ /* 0x000fe2000800080b */
[----:B------:R-:W-:Y:S01]  /*1a00*/  @!P5 FMUL R29, R29, 0.5 ;  /* 0x3f0000001d1dd820 */ /* 0x000fe20000400000 */
[----:B------:R-:W-:Y:S01]  /*1a10*/  FMNMX R7, R51, R6, !PT ;  /* 0x0000000633077209 */ /* 0x000fe20007800000 */
[----:B------:R-:W3:Y:S01]  /*1a20*/  MUFU.EX2 R25, R25 ;  /* 0x0000001900197308 */ /* 0x000ee20000000800 */
[----:B-1----:R-:W-:Y:S01]  /*1a30*/  @!P6 FMUL R24, R24, R24 ;  /* 0x000000181818e220 */ /* 0x002fe20000400000 */
[----:B------:R-:W-:-:S02]  /*1a40*/  FSETP.GEU.AND P6, PT, R36, -126, PT ;  /* 0xc2fc00002400780b */ /* 0x000fc40003fce000 */
[----:B------:R-:W-:-:S04]  /*1a50*/  FMNMX R6, R54, R7, !PT ;  /* 0x0000000736067209 */ /* 0x000fc80007800000 */
[----:B------:R-:W-:Y:S01]  /*1a60*/  FMNMX R6, R55, R6, !PT ;  /* 0x0000000637067209 */ /* 0x000fe20007800000 */
[----:B--2---:R-:W-:Y:S01]  /*1a70*/  @!P1 FMUL R28, R28, R28 ;  /* 0x0000001c1c1c9220 */ /* 0x004fe20000400000 */
[----:B------:R-:W-:Y:S01]  /*1a80*/  FSETP.GEU.AND P1, PT, R40, -126, PT ;  /* 0xc2fc00002800780b */ /* 0x000fe20003f2e000 */
[----:B------:R-:W1:Y:S02]  /*1a90*/  MUFU.EX2 R32, R32 ;  /* 0x0000002000207308 */ /* 0x000e640000000800 */
[----:B------:R-:W2:Y:S02]  /*1aa0*/  SHFL.BFLY PT, R7, R6, 0x1, 0x1f ;  /* 0x0c201f0006077f89 */ /* 0x000ea400000e0000 */
[----:B------:R-:W-:Y:S01]  /*1ab0*/  @!P6 FMUL R36, R36, 0.5 ;  /* 0x3f0000002424e820 */ /* 0x000fe20000400000 */
[----:B---3--:R-:W-:Y:S01]  /*1ac0*/  @!P3 FMUL R25, R25, R25 ;  /* 0x000000191919b220 */ /* 0x008fe20000400000 */
[----:B------:R-:W-:Y:S02]  /*1ad0*/  FSETP.GEU.AND P3, PT, R37, -126, PT ;  /* 0xc2fc00002500780b */ /* 0x000fe40003f6e000 */
[----:B------:R-:W3:Y:S04]  /*1ae0*/  MUFU.EX2 R33, R33 ;  /* 0x0000002100217308 */ /* 0x000ee80000000800 */
[----:B------:R-:W-:-:S04]  /*1af0*/  @!P1 FMUL R40, R40, 0.5 ;  /* 0x3f00000028289820 */ /* 0x000fc80000400000 */
[----:B------:R-:W4:Y:S01]  /*1b00*/  MUFU.EX2 R29, R29 ;  /* 0x0000001d001d7308 */ /* 0x000f220000000800 */
[----:B-1----:R-:W-:Y:S01]  /*1b10*/  @!P2 FMUL R32, R32, R32 ;  /* 0x000000202020a220 */ /* 0x002fe20000400000 */
[----:B------:R-:W-:Y:S01]  /*1b20*/  FSETP.GEU.AND P2, PT, R44, -126, PT ;  /* 0xc2fc00002c00780b */ /* 0x000fe20003f4e000 */
[----:B------:R-:W-:-:S05]  /*1b30*/  @!P3 FMUL R37, R37, 0.5 ;  /* 0x3f0000002525b820 */ /* 0x000fca0000400000 */
[----:B------:R-:W1:Y:S01]  /*1b40*/  MUFU.EX2 R36, R36 ;  /* 0x0000002400247308 */ /* 0x000e620000000800 */
[----:B---3--:R-:W-:Y:S01]  /*1b50*/  @!P4 FMUL R33, R33, R33 ;  /* 0x000000212121c220 */ /* 0x008fe20000400000 */
[----:B--2---:R-:W-:Y:S02]  /*1b60*/  FMNMX R7, R6, R7, !PT ;  /* 0x0000000706077209 */ /* 0x004fe40007800000 */
[----:B------:R-:W-:-:S03]  /*1b70*/  FSETP.GEU.AND P4, PT, R45, -126, PT ;  /* 0xc2fc00002d00780b */ /* 0x000fc60003f8e000 */
[----:B------:R-:W2:Y:S01]  /*1b80*/  SHFL.BFLY PT, R8, R7, 0x2, 0x1f ;  /* 0x0c401f0007087f89 */ /* 0x000ea200000e0000 */
[----:B------:R-:W3:Y:S01]  /*1b90*/  MUFU.EX2 R13, R40 ;  /* 0x00000028000d7308 */ /* 0x000ee20000000800 */
[----:B----4-:R-:W-:Y:S01]  /*1ba0*/  @!P5 FMUL R29, R29, R29 ;  /* 0x0000001d1d1dd220 */ /* 0x010fe20000400000 */
[----:B------:R-:W-:Y:S01]  /*1bb0*/  FSETP.GEU.AND P5, PT, R41, -126, PT ;  /* 0xc2fc00002900780b */ /* 0x000fe20003fae000 */
[----:B------:R-:W-:-:S05]  /*1bc0*/  @!P2 FMUL R44, R44, 0.5 ;  /* 0x3f0000002c2ca820 */ /* 0x000fca0000400000 */
[----:B------:R-:W4:Y:S01]  /*1bd0*/  MUFU.EX2 R37, R37 ;  /* 0x0000002500257308 */ /* 0x000f220000000800 */
[----:B-1----:R-:W-:Y:S01]  /*1be0*/  @!P6 FMUL R36, R36, R36 ;  /* 0x000000242424e220 */ /* 0x002fe20000400000 */
[----:B------:R-:W-:Y:S01]  /*1bf0*/  FSETP.GEU.AND P6, PT, R48, -126, PT ;  /* 0xc2fc00003000780b */ /* 0x000fe20003fce000 */
[----:B------:R-:W-:-:S04]  /*1c00*/  @!P4 FMUL R45, R45, 0.5 ;  /* 0x3f0000002d2dc820 */ /* 0x000fc80000400000 */
[----:B------:R-:W-:Y:S01]  /*1c10*/  @!P5 FMUL R41, R41, 0.5 ;  /* 0x3f0000002929d820 */ /* 0x000fe20000400000 */
[----:B------:R-:W1:Y:S01]  /*1c20*/  MUFU.EX2 R15, R44 ;  /* 0x0000002c000f7308 */ /* 0x000e620000000800 */
[----:B---3--:R-:W-:Y:S01]  /*1c30*/  @!P1 FMUL R13, R13, R13 ;  /* 0x0000000d0d0d9220 */ /* 0x008fe20000400000 */
[----:B------:R-:W-:Y:S02]  /*1c40*/  FSETP.GEU.AND P1, PT, R49, -126, PT ;  /* 0xc2fc00003100780b */ /* 0x000fe40003f2e000 */
[----:B--2---:R-:W-:-:S03]  /*1c50*/  FMNMX R8, R7, R8, !PT ;  /* 0x0000000807087209 */ /* 0x004fc60007800000 */
[----:B------:R-:W-:Y:S01]  /*1c60*/  @!P6 FMUL R48, R48, 0.5 ;  /* 0x3f0000003030e820 */ /* 0x000fe20000400000 */
[----:B----4-:R-:W-:Y:S01]  /*1c70*/  @!P3 FMUL R37, R37, R37 ;  /* 0x000000252525b220 */ /* 0x010fe20000400000 */
[----:B------:R-:W2:Y:S01]  /*1c80*/  MUFU.EX2 R12, R45 ;  /* 0x0000002d000c7308 */ /* 0x000ea20000000800 */
[----:B------:R-:W-:Y:S01]  /*1c90*/  FSETP.NEU.AND P3, PT, R8, -INF , PT ;  /* 0xff8000000800780b */ /* 0x000fe20003f6d000 */
[----:B------:R-:W-:-:S04]  /*1ca0*/  FADD R7, R24, R13 ;  /* 0x0000000d18077221 */ /* 0x000fc80000000000 */
[----:B------:R-:W-:Y:S01]  /*1cb0*/  @!P1 FMUL R49, R49, 0.5 ;  /* 0x3f00000031319820 */ /* 0x000fe20000400000 */
[----:B------:R-:W-:Y:S01]  /*1cc0*/  FSEL R6, R8, RZ, P3 ;  /* 0x000000ff08067208 */ /* 0x000fe20001800000 */
[----:B-1----:R-:W-:Y:S01]  /*1cd0*/  @!P2 FMUL R15, R15, R15 ;  /* 0x0000000f0f0fa220 */ /* 0x002fe20000400000 */
[----:B------:R-:W1:Y:S01]  /*1ce0*/  MUFU.EX2 R10, R41 ;  /* 0x00000029000a7308 */ /* 0x000e620000000800 */
[----:B------:R-:W-:Y:S02]  /*1cf0*/  FSETP.GEU.AND P3, PT, R52, -126, PT ;  /* 0xc2fc00003400780b */ /* 0x000fe40003f6e000 */
[----:B------:R-:W-:-:S04]  /*1d00*/  FMUL R6, R6, UR6 ;  /* 0x0000000606067c20 */ /* 0x000fc80008400000 */
[--C-:B------:R-:W-:Y:S01]  /*1d10*/  FFMA R26, R26, UR6, -R6.reuse ;  /* 0x000000061a1a7c23 */ /* 0x100fe20008000806 */
[----:B------:R-:W3:Y:S01]  /*1d20*/  MUFU.EX2 R11, R48 ;  /* 0x00000030000b7308 */ /* 0x000ee20000000800 */
[--C-:B------:R-:W-:Y:S01]  /*1d30*/  FFMA R27, R27, UR6, -R6.reuse ;  /* 0x000000061b1b7c23 */ /* 0x100fe20008000806 */
[--C-:B------:R-:W-:Y:S01]  /*1d40*/  FFMA R30, R30, UR6, -R6.reuse ;  /* 0x000000061e1e7c23 */ /* 0x100fe20008000806 */
[--C-:B------:R-:W-:Y:S01]  /*1d50*/  FFMA R31, R31, UR6, -R6.reuse ;  /* 0x000000061f1f7c23 */ /* 0x100fe20008000806 */
[----:B--2---:R-:W-:Y:S01]  /*1d60*/  @!P4 FMUL R12, R12, R12 ;  /* 0x0000000c0c0cc220 */ /* 0x004fe20000400000 */
[----:B------:R-:W-:Y:S01]  /*1d70*/  FSETP.GEU.AND P2, PT, R26, -126, PT ;  /* 0xc2fc00001a00780b */ /* 0x000fe20003f4e000 */
[----:B------:R-:W-:Y:S01]  /*1d80*/  @!P3 FMUL R52, R52, 0.5 ;  /* 0x3f0000003434b820 */ /* 0x000fe20000400000 */
[----:B------:R-:W-:Y:S01]  /*1d90*/  FSETP.GEU.AND P4, PT, R27, -126, PT ;  /* 0xc2fc00001b00780b */ /* 0x000fe20003f8e000 */
[----:B------:R-:W2:Y:S01]  /*1da0*/  MUFU.EX2 R14, R49 ;  /* 0x00000031000e7308 */ /* 0x000ea20000000800 */
[----:B-1----:R-:W-:Y:S01]  /*1db0*/  @!P5 FMUL R10, R10, R10 ;  /* 0x0000000a0a0ad220 */ /* 0x002fe20000400000 */
[----:B------:R-:W-:Y:S01]  /*1dc0*/  FSETP.GEU.AND P5, PT, R53, -126, PT ;  /* 0xc2fc00003500780b */ /* 0x000fe20003fae000 */
[--C-:B------:R-:W-:Y:S01]  /*1dd0*/  FFMA R34, R34, UR6, -R6.reuse ;  /* 0x0000000622227c23 */ /* 0x100fe20008000806 */
[--C-:B------:R-:W-:Y:S01]  /*1de0*/  FFMA R35, R35, UR6, -R6.reuse ;  /* 0x0000000623237c23 */ /* 0x100fe20008000806 */
[--C-:B------:R-:W-:Y:S01]  /*1df0*/  FFMA R38, R38, UR6, -R6.reuse ;  /* 0x0000000626267c23 */ /* 0x100fe20008000806 */
[--C-:B------:R-:W-:Y:S01]  /*1e00*/  FFMA R39, R39, UR6, -R6.reuse ;  /* 0x0000000627277c23 */ /* 0x100fe20008000806 */
[--C-:B------:R-:W-:Y:S01]  /*1e10*/  FFMA R42, R42, UR6, -R6.reuse ;  /* 0x000000062a2a7c23 */ /* 0x100fe20008000806 */
[----:B------:R-:W1:Y:S01]  /*1e20*/  MUFU.EX2 R17, R52 ;  /* 0x0000003400117308 */ /* 0x000e620000000800 */
[----:B---3--:R-:W-:Y:S01]  /*1e30*/  @!P6 FMUL R11, R11, R11 ;  /* 0x0000000b0b0be220 */ /* 0x008fe20000400000 */
[----:B------:R-:W-:Y:S01]  /*1e40*/  FSETP.GEU.AND P6, PT, R30, -126, PT ;  /* 0xc2fc00001e00780b */ /* 0x000fe20003fce000 */
[----:B------:R-:W-:Y:S01]  /*1e50*/  @!P2 FMUL R26, R26, 0.5 ;  /* 0x3f0000001a1aa820 */ /* 0x000fe20000400000 */
[----:B------:R-:W-:Y:S01]  /*1e60*/  @!P4 FMUL R27, R27, 0.5 ;  /* 0x3f0000001b1bc820 */ /* 0x000fe20000400000 */
[--C-:B------:R-:W-:Y:S01]  /*1e70*/  FFMA R50, R50, UR6, -R6.reuse ;  /* 0x0000000632327c23 */ /* 0x100fe20008000806 */
[--C-:B------:R-:W-:Y:S01]  /*1e80*/  FFMA R43, R43, UR6, -R6.reuse ;  /* 0x000000062b2b7c23 */ /* 0x100fe20008000806 */
[----:B------:R-:W-:Y:S01]  /*1e90*/  @!P5 FMUL R53, R53, 0.5 ;  /* 0x3f0000003535d820 */ /* 0x000fe20000400000 */
[--C-:B------:R-:W-:Y:S01]  /*1ea0*/  FFMA R46, R46, UR6, -R6.reuse ;  /* 0x000000062e2e7c23 */ /* 0x100fe20008000806 */
[----:B--2---:R-:W-:Y:S01]  /*1eb0*/  @!P1 FMUL R14, R14, R14 ;  /* 0x0000000e0e0e9220 */ /* 0x004fe20000400000 */
[----:B------:R-:W-:Y:S01]  /*1ec0*/  FSETP.GEU.AND P1, PT, R31, -126, PT ;  /* 0xc2fc00001f00780b */ /* 0x000fe20003f2e000 */
[----:B------:R-:W2:Y:S01]  /*1ed0*/  MUFU.EX2 R16, R53 ;  /* 0x0000003500107308 */ /* 0x000ea20000000800 */
[--C-:B------:R-:W-:Y:S01]  /*1ee0*/  FFMA R47, R47, UR6, -R6.reuse ;  /* 0x000000062f2f7c23 */ /* 0x100fe20008000806 */
[--C-:B------:R-:W-:Y:S01]  /*1ef0*/  FFMA R51, R51, UR6, -R6.reuse ;  /* 0x0000000633337c23 */ /* 0x100fe20008000806 */
[--C-:B------:R-:W-:Y:S01]  /*1f00*/  FFMA R54, R54, UR6, -R6.reuse ;  /* 0x0000000636367c23 */ /* 0x100fe20008000806 */
[----:B------:R-:W-:Y:S01]  /*1f10*/  @!P6 FMUL R30, R30, 0.5 ;  /* 0x3f0000001e1ee820 */ /* 0x000fe20000400000 */
[----:B------:R-:W-:Y:S01]  /*1f20*/  FFMA R6, R55, UR6, -R6 ;  /* 0x0000000637067c23 */ /* 0x000fe20008000806 */
[----:B-1----:R-:W-:Y:S01]  /*1f30*/  @!P3 FMUL R17, R17, R17 ;  /* 0x000000111111b220 */ /* 0x002fe20000400000 */
[----:B------:R-:W-:Y:S01]  /*1f40*/  FSETP.GEU.AND P3, PT, R34, -126, PT ;  /* 0xc2fc00002200780b */ /* 0x000fe20003f6e000 */
[----:B------:R-:W1:Y:S01]  /*1f50*/  MUFU.EX2 R26, R26 ;  /* 0x0000001a001a7308 */ /* 0x000e620000000800 */
[----:B------:R-:W-:Y:S01]  /*1f60*/  FADD R40, R32, R11 ;  /* 0x0000000b20287221 */ /* 0x000fe20000000000 */
[----:B------:R-:W-:Y:S01]  /*1f70*/  FADD R45, R36, R17 ;  /* 0x00000011242d7221 */ /* 0x000fe20000000000 */
[----:B------:R-:W-:Y:S01]  /*1f80*/  FADD R44, R33, R14 ;  /* 0x0000000e212c7221 */ /* 0x000fe20000000000 */
[----:B------:R-:W-:Y:S01]  /*1f90*/  @!P1 FMUL R31, R31, 0.5 ;  /* 0x3f0000001f1f9820 */ /* 0x000fe20000400000 */
[----:B------:R-:W-:Y:S01]  /*1fa0*/  FADD R48, R7, R40 ;  /* 0x0000002807307221 */ /* 0x000fe20000000000 */
[----:B------:R-:W-:Y:S01]  /*1fb0*/  FADD R7, R25, R10 ;  /* 0x0000000a19077221 */ /* 0x000fe20000000000 */
[----:B------:R-:W-:Y:S01]  /*1fc0*/  F2FP.BF16.F32.PACK_AB R52, R10, R13 ;  /* 0x0000000d0a34723e */ /* 0x000fe200000010ff */
[----:B------:R-:W3:Y:S01]  /*1fd0*/  MUFU.EX2 R27, R27 ;  /* 0x0000001b001b7308 */ /* 0x000ee20000000800 */
[----:B--2---:R-:W-:Y:S01]  /*1fe0*/  @!P5 FMUL R16, R16, R16 ;  /* 0x000000101010d220 */ /* 0x004fe20000400000 */
[----:B------:R-:W-:Y:S01]  /*1ff0*/  FSETP.GEU.AND P5, PT, R35, -126, PT ;  /* 0xc2fc00002300780b */ /* 0x000fe20003fae000 */
[----:B------:R-:W-:Y:S01]  /*2000*/  FADD R7, R7, R44 ;  /* 0x0000002c07077221 */ /* 0x000fe20000000000 */
[----:B------:R-:W-:Y:S01]  /*2010*/  @!P3 FMUL R34, R34, 0.5 ;  /* 0x3f0000002222b820 */ /* 0x000fe20000400000 */
[----:B------:R-:W-:-:S02]  /*2020*/  F2FP.BF16.F32.PACK_AB R80, R14, R11 ;  /* 0x0000000b0e50723e */ /* 0x000fc400000010ff */
[----:B------:R-:W-:Y:S01]  /*2030*/  F2FP.BF16.F32.PACK_AB R82, R16, R17 ;  /* 0x000000111052723e */ /* 0x000fe200000010ff */
[----:B------:R-:W2:Y:S01]  /*2040*/  MUFU.EX2 R30, R30 ;  /* 0x0000001e001e7308 */ /* 0x000ea20000000800 */
[----:B-1----:R-:W-:Y:S01]  /*2050*/  @!P2 FMUL R26, R26, R26 ;  /* 0x0000001a1a1aa220 */ /* 0x002fe20000400000 */
[----:B------:R-:W-:-:S05]  /*2060*/  FSETP.GEU.AND P2, PT, R38, -126, PT ;  /* 0xc2fc00002600780b */ /* 0x000fca0003f4e000 */
[----:B------:R-:W-:Y:S01]  /*2070*/  @!P5 FMUL R35, R35, 0.5 ;  /* 0x3f0000002323d820 */ /* 0x000fe20000400000 */
[----:B------:R-:W1:Y:S01]  /*2080*/  MUFU.EX2 R31, R31 ;  /* 0x0000001f001f7308 */ /* 0x000e620000000800 */
[----:B---3--:R-:W-:Y:S01]  /*2090*/  @!P4 FMUL R27, R27, R27 ;  /* 0x0000001b1b1bc220 */ /* 0x008fe20000400000 */
[----:B------:R-:W-:-:S05]  /*20a0*/  FSETP.GEU.AND P4, PT, R39, -126, PT ;  /* 0xc2fc00002700780b */ /* 0x000fca0003f8e000 */
[----:B------:R-:W-:Y:S01]  /*20b0*/  @!P2 FMUL R38, R38, 0.5 ;  /* 0x3f0000002626a820 */ /* 0x000fe20000400000 */
[----:B------:R-:W3:Y:S01]  /*20c0*/  MUFU.EX2 R34, R34 ;  /* 0x0000002200227308 */ /* 0x000ee20000000800 */
[----:B--2---:R-:W-:Y:S01]  /*20d0*/  @!P6 FMUL R30, R30, R30 ;  /* 0x0000001e1e1ee220 */ /* 0x004fe20000400000 */
[----:B------:R-:W-:-:S05]  /*20e0*/  FSETP.GEU.AND P6, PT, R42, -126, PT ;  /* 0xc2fc00002a00780b */ /* 0x000fca0003fce000 */
[----:B------:R-:W-:Y:S01]  /*20f0*/  @!P4 FMUL R39, R39, 0.5 ;  /* 0x3f0000002727c820 */ /* 0x000fe20000400000 */
        /* <DEDUP_REMOVED lines=12> */
[----:B------:R2:W4:Y:S01]  /*21c0*/  MUFU.EX2 R19, R42 ;  /* 0x0000002a00137308 */ /* 0x0005220000000800 */
[----:B-1----:R-:W-:Y:S01]  /*21d0*/  @!P2 FMUL R38, R38, R38 ;  /* 0x000000262626a220 */ /* 0x002fe20000400000 */
[----:B------:R-:W-:-:S05]  /*21e0*/  FSETP.GEU.AND P2, PT, R47, -126, PT ;  /* 0xc2fc00002f00780b */ /* 0x000fca0003f4e000 */
[----:B------:R-:W-:Y:S01]  /*21f0*/  @!P5 FMUL R46, R46, 0.5 ;  /* 0x3f0000002e2ed820 */ /* 0x000fe20000400000 */
[----:B------:R-:W1:Y:S01]  /*2200*/  MUFU.EX2 R23, R50 ;  /* 0x0000003200177308 */ /* 0x000e620000000800 */
[----:B---3--:R-:W-:Y:S01]  /*2210*/  @!P4 FMUL R39, R39, R39 ;  /* 0x000000272727c220 */ /* 0x008fe20000400000 */
[----:B------:R-:W-:Y:S01]  /*2220*/  FSETP.GEU.AND P4, PT, R51, -126, PT ;  /* 0xc2fc00003300780b */ /* 0x000fe20003f8e000 */
[----:B--2---:R-:W-:-:S04]  /*2230*/  FADD R42, R28, R15 ;  /* 0x0000000f1c2a7221 */ /* 0x004fc80000000000 */
[----:B------:R-:W-:Y:S01]  /*2240*/  @!P2 FMUL R47, R47, 0.5 ;  /* 0x3f0000002f2fa820 */ /* 0x000fe20000400000 */
[----:B------:R2:W3:Y:S01]  /*2250*/  MUFU.EX2 R18, R43 ;  /* 0x0000002b00127308 */ /* 0x0004e20000000800 */
[----:B----4-:R-:W-:Y:S01]  /*2260*/  @!P6 FMUL R19, R19, R19 ;  /* 0x000000131313e220 */ /* 0x010fe20000400000 */
[----:B------:R-:W-:Y:S01]  /*2270*/  FSETP.GEU.AND P6, PT, R54, -126, PT ;  /* 0xc2fc00003600780b */ /* 0x000fe20003fce000 */
[----:B------:R-:W-:-:S04]  /*2280*/  FADD R45, R42, R45 ;  /* 0x0000002d2a2d7221 */ /* 0x000fc80000000000 */
[----:B------:R-:W-:Y:S01]  /*2290*/  @!P4 FMUL R51, R51, 0.5 ;  /* 0x3f0000003333c820 */ /* 0x000fe20000400000 */
[----:B------:R4:W5:Y:S01]  /*22a0*/  MUFU.EX2 R21, R46 ;  /* 0x0000002e00157308 */ /* 0x0009620000000800 */
[----:B-1----:R-:W-:Y:S01]  /*22b0*/  @!P1 FMUL R23, R23, R23 ;  /* 0x0000001717179220 */ /* 0x002fe20000400000 */
[----:B------:R-:W-:Y:S01]  /*22c0*/  FSETP.GEU.AND P1, PT, R6, -126, PT ;  /* 0xc2fc00000600780b */ /* 0x000fe20003f2e000 */
[----:B--2---:R-:W-:Y:S01]  /*22d0*/  FADD R43, R29, R12 ;  /* 0x0000000c1d2b7221 */ /* 0x004fe20000000000 */
[----:B------:R-:W-:Y:S01]  /*22e0*/  FADD R45, R48, R45 ;  /* 0x0000002d302d7221 */ /* 0x000fe20000000000 */
[----:B------:R-:W-:Y:S01]  /*22f0*/  FADD R50, R34, R23 ;  /* 0x0000001722327221 */ /* 0x000fe20000000000 */
[----:B------:R-:W-:Y:S01]  /*2300*/  F2FP.BF16.F32.PACK_AB R48, R33, R32 ;  /* 0x000000202130723e */ /* 0x000fe200000010ff */
[----:B------:R-:W-:Y:S01]  /*2310*/  @!P6 FMUL R54, R54, 0.5 ;  /* 0x3f0000003636e820 */ /* 0x000fe20000400000 */
[----:B------:R1:W2:Y:S01]  /*2320*/  MUFU.EX2 R20, R47 ;  /* 0x0000002f00147308 */ /* 0x0002a20000000800 */
[----:B----4-:R-:W-:Y:S01]  /*2330*/  FADD R46, R37, R16 ;  /* 0x00000010252e7221 */ /* 0x010fe20000000000 */
[----:B---3--:R-:W-:-:S03]  /*2340*/  @!P3 FMUL R18, R18, R18 ;  /* 0x000000121212b220 */ /* 0x008fc60000400000 */
[----:B------:R-:W-:Y:S02]  /*2350*/  FADD R46, R43, R46 ;  /* 0x0000002e2b2e7221 */ /* 0x000fe40000000000 */
[----:B------:R-:W-:Y:S01]  /*2360*/  @!P1 FMUL R6, R6, 0.5 ;  /* 0x3f00000006069820 */ /* 0x000fe20000400000 */
[----:B------:R3:W4:Y:S01]  /*2370*/  MUFU.EX2 R22, R51 ;  /* 0x0000003300167308 */ /* 0x0007220000000800 */
[----:B-1----:R-:W-:Y:S01]  /*2380*/  FADD R47, R26, R19 ;  /* 0x000000131a2f7221 */ /* 0x002fe20000000000 */
[----:B-----5:R-:W-:Y:S01]  /*2390*/  @!P5 FMUL R21, R21, R21 ;  /* 0x000000151515d220 */ /* 0x020fe20000400000 */
[----:B------:R-:W-:Y:S01]  /*23a0*/  FADD R46, R7, R46 ;  /* 0x0000002e072e7221 */ /* 0x000fe20000000000 */
[----:B------:R-:W-:Y:S02]  /*23b0*/  IMAD.U32 R7, RZ, RZ, UR7 ;  /* 0x00000007ff077e24 */ /* 0x000fe4000f8e00ff */
[----:B------:R-:W-:Y:S01]  /*23c0*/  FADD R50, R47, R50 ;  /* 0x000000322f327221 */ /* 0x000fe20000000000 */
[----:B------:R-:W-:Y:S01]  /*23d0*/  FADD R42, R30, R21 ;  /* 0x000000151e2a7221 */ /* 0x000fe20000000000 */
[----:B------:R-:W-:Y:S01]  /*23e0*/  F2FP.BF16.F32.PACK_AB R53, R18, R19 ;  /* 0x000000131235723e */ /* 0x000fe200000010ff */
[----:B------:R1:W5:Y:S01]  /*23f0*/  MUFU.EX2 R41, R54 ;  /* 0x0000003600297308 */ /* 0x0003620000000800 */
[----:B--2---:R-:W-:Y:S01]  /*2400*/  @!P2 FMUL R20, R20, R20 ;  /* 0x000000141414a220 */ /* 0x004fe20000400000 */
[----:B------:R2:W-:Y:S01]  /*2410*/  SYNCS.ARRIVE.TRANS64.A1T0 RZ, [R7+UR17], RZ ;  /* 0x000000ff07ff79a7 */ /* 0x0005e20008100011 */
[----:B---3--:R-:W-:-:S02]  /*2420*/  F2FP.BF16.F32.PACK_AB R51, R39, R38 ;  /* 0x000000262733723e */ /* 0x008fc400000010ff */
[----:B------:R-:W-:Y:S01]  /*2430*/  FADD R43, R31, R20 ;  /* 0x000000141f2b7221 */ /* 0x000fe20000000000 */
[----:B------:R-:W-:Y:S02]  /*2440*/  F2FP.BF16.F32.PACK_AB R55, R20, R21 ;  /* 0x000000151437723e */ /* 0x000fe400000010ff */
[----:B------:R3:W2:Y:S01]  /*2450*/  MUFU.EX2 R40, R6 ;  /* 0x0000000600287308 */ /* 0x0006a20000000800 */
[----:B----4-:R-:W-:Y:S01]  /*2460*/  @!P4 FMUL R22, R22, R22 ;  /* 0x000000161616c220 */ /* 0x010fe20000400000 */
[----:B-1----:R-:W-:-:S03]  /*2470*/  F2FP.BF16.F32.PACK_AB R54, R12, R15 ;  /* 0x0000000f0c36723e */ /* 0x002fc600000010ff */
[----:B------:R-:W-:Y:S01]  /*2480*/  FADD R47, R35, R22 ;  /* 0x00000016232f7221 */ /* 0x000fe20000000000 */
[----:B------:R-:W-:Y:S01]  /*2490*/  F2FP.BF16.F32.PACK_AB R81, R22, R23 ;  /* 0x000000171651723e */ /* 0x000fe200000010ff */
[----:B-----5:R-:W-:Y:S01]  /*24a0*/  @!P6 FMUL R41, R41, R41 ;  /* 0x000000292929e220 */ /* 0x020fe20000400000 */
[----:B---3--:R-:W-:-:S03]  /*24b0*/  FADD R6, R27, R18 ;  /* 0x000000121b067221 */ /* 0x008fc60000000000 */
[----:B------:R-:W-:Y:S01]  /*24c0*/  FADD R49, R38, R41 ;  /* 0x0000002926317221 */ /* 0x000fe20000000000 */
[----:B------:R-:W-:Y:S01]  /*24d0*/  FADD R6, R6, R47 ;  /* 0x0000002f06067221 */ /* 0x000fe20000000000 */
[----:B------:R-:W-:Y:S01]  /*24e0*/  F2FP.BF16.F32.PACK_AB R47, R31, R30 ;  /* 0x0000001e1f2f723e */ /* 0x000fe200000010ff */
[----:B--2---:R-:W-:Y:S01]  /*24f0*/  @!P1 FMUL R40, R40, R40 ;  /* 0x0000002828289220 */ /* 0x004fe20000400000 */
[----:B------:R-:W-:-:S03]  /*2500*/  FADD R49, R42, R49 ;  /* 0x000000312a317221 */ /* 0x000fc60000000000 */
[----:B------:R-:W-:Y:S01]  /*2510*/  FADD R44, R39, R40 ;  /* 0x00000028272c7221 */ /* 0x000fe20000000000 */
[----:B------:R-:W-:Y:S01]  /*2520*/  FADD R49, R50, R49 ;  /* 0x0000003132317221 */ /* 0x000fe20000000000 */
[----:B------:R-:W-:Y:S02]  /*2530*/  F2FP.BF16.F32.PACK_AB R50, R37, R36 ;  /* 0x000000242532723e */ /* 0x000fe400000010ff */
[----:B------:R-:W-:Y:S01]  /*2540*/  FADD R43, R43, R44 ;  /* 0x0000002c2b2b7221 */ /* 0x000fe20000000000 */
[----:B------:R-:W-:-:S03]  /*2550*/  F2FP.BF16.F32.PACK_AB R44, R25, R24 ;  /* 0x00000018192c723e */ /* 0x000fc600000010ff */
[----:B------:R-:W-:Y:S01]  /*2560*/  FADD R42, R6, R43 ;  /* 0x0000002b062a7221 */ /* 0x000fe20000000000 */
[----:B------:R-:W-:Y:S01]  /*2570*/  FADD R6, R45, R46 ;  /* 0x0000002e2d067221 */ /* 0x000fe20000000000 */
[----:B------:R-:W-:Y:S02]  /*2580*/  F2FP.BF16.F32.PACK_AB R46, R29, R28 ;  /* 0x0000001c1d2e723e */ /* 0x000fe400000010ff */
[----:B------:R-:W-:Y:S01]  /*2590*/  FADD R7, R49, R42 ;  /* 0x0000002a31077221 */ /* 0x000fe20000000000 */
[----:B------:R-:W-:Y:S02]  /*25a0*/  F2FP.BF16.F32.PACK_AB R45, R27, R26 ;  /* 0x0000001a1b2d723e */ /* 0x000fe400000010ff */
[----:B------:R-:W-:Y:S01]  /*25b0*/  F2FP.BF16.F32.PACK_AB R49, R35, R34 ;  /* 0x000000222331723e */ /* 0x000fe200000010ff */
[----:B------:R-:W-:Y:S06]  /*25c0*/  @!P0 BRA `(.L_x_19) ;  /* 0x0000000000048947 */ /* 0x000fec0003800000 */
[----:B------:R-:W-:Y:S01]  /*25d0*/  BPT.TRAP 0x1 ;  /* 0x000000040000795c */ /* 0x000fe20000300000 */
.L_x_19:
[----:B------:R-:W1:Y:S02]  /*25e0*/  SYNCS.PHASECHK.TRANS64.TRYWAIT P1, [UR38+0xa808], R9 ;  /* 0x00a80809ff0075a7 */ /* 0x000e640008020166 */
[----:B-1----:R-:W-:Y:S05]  /*25f0*/  @!P1 BRA `(.L_x_20) ;  /* 0x0000006800989947 */ /* 0x002fea0003800000 */
.L_x_106:
[----:B------:R-:W-:Y:S01]  /*2600*/  UIADD3 UR6, UR16, 0x180, URZ ;  /* 0x0000018010067890 */ /* 0x000fe2000fffe03f */
[----:B------:R-:W-:Y:S01]  /*2610*/  WARPGROUP.ARRIVE ;  /* 0x00000000000079c5 */ /* 0x000fe20000000000 */
[----:B------:R-:W-:Y:S01]  /*2620*/  UMOV UR7, 0xc0000010 ;  /* 0xc000001000077882 */ /* 0x000fe20000000000 */
[----:B------:R-:W-:Y:S01]  /*2630*/  UIADD3 UR10, UR16, 0x200, URZ ;  /* 0x00000200100a7890 */ /* 0x000fe2000fffe03f */
[----:B------:R-:W-:Y:S01]  /*2640*/  F2FP.BF16.F32.PACK_AB R83, R40, R41 ;  /* 0x000000292853723e */ /* 0x000fe200000010ff */
[----:B------:R-:W-:Y:S01]  /*2650*/  UMOV UR11, 0xc0000010 ;  /* 0xc0000010000b7882 */ /* 0x000fe20000000000 */
[----:B------:R-:W-:Y:S01]  /*2660*/  UIADD3 UR14, UR16, 0x280, URZ ;  /* 0x00000280100e7890 */ /* 0x000fe2000fffe03f */
[----:B------:R-:W-:Y:S02]  /*2670*/  UMOV UR15, 0xc0000010 ;  /* 0xc0000010000f7882 */ /* 0x000fe40000000000 */
[----:B------:R-:W-:Y:S01]  /*2680*/  HGMMA.64x16x16.F32.BF16 R72, R44, gdesc[UR4].tnspB, RZ, !UPT, gsb0 ;  /* 0x402000042c487df0 */ /* 0x000fe2000c0018ff */
[----:B------:R-:W-:Y:S01]  /*2690*/  UIADD3 UR6, UR16, 0x1a0, URZ ;  /* 0x000001a010067890 */ /* 0x000fe2000fffe03f */
[----:B------:R-:W-:Y:S01]  /*26a0*/  UMOV UR7, 0xc0000010 ;  /* 0xc000001000077882 */ /* 0x000fe20000000000 */
[----:B------:R-:W-:-:S02]  /*26b0*/  WARPGROUP.DEPBAR.LE gsb0, 0x0 ;  /* 0x00008000000079c5 */ /* 0x000fc40000010000 */
[----:B------:R-:W-:-:S06]  /*26c0*/  WARPGROUP.ARRIVE ;  /* 0x00000000000079c5 */ /* 0x000fcc0000000000 */
[----:B------:R-:W-:Y:S01]  /*26d0*/  HGMMA.64x16x16.F32.BF16 R64, R44, gdesc[UR8].tnspB, RZ, !UPT, gsb0 ;  /* 0x402000082c407df0 */ /* 0x000fe2000c0018ff */
[----:B------:R-:W-:Y:S01]  /*26e0*/  UIADD3 UR10, UR16, 0x220, URZ ;  /* 0x00000220100a7890 */ /* 0x000fe2000fffe03f */
[----:B------:R-:W-:Y:S01]  /*26f0*/  UMOV UR11, 0xc0000010 ;  /* 0xc0000010000b7882 */ /* 0x000fe20000000000 */
[----:B------:R-:W-:Y:S02]  /*2700*/  WARPGROUP.DEPBAR.LE gsb0, 0x0 ;  /* 0x00008000000079c5 */ /* 0x000fe40000010000 */
[----:B------:R-:W-:-:S06]  /*2710*/  WARPGROUP.ARRIVE ;  /* 0x00000000000079c5 */ /* 0x000fcc0000000000 */
[----:B------:R-:W-:Y:S01]  /*2720*/  HGMMA.64x16x16.F32.BF16 R56, R44, gdesc[UR12].tnspB, RZ, !UPT, gsb0 ;  /* 0x4020000c2c387df0 */ /* 0x000fe2000c0018ff */
[----:B------:R-:W-:Y:S01]  /*2730*/  UIADD3 UR14, UR16, 0x2a0, URZ ;  /* 0x000002a0100e7890 */ /* 0x000fe2000fffe03f */
[----:B------:R-:W-:Y:S01]  /*2740*/  UMOV UR15, 0xc0000010 ;  /* 0xc0000010000f7882 */ /* 0x000fe20000000000 */
[----:B------:R-:W-:Y:S02]  /*2750*/  WARPGROUP.DEPBAR.LE gsb0, 0x0 ;  /* 0x00008000000079c5 */ /* 0x000fe40000010000 */
[----:B------:R-:W-:-:S06]  /*2760*/  WARPGROUP.ARRIVE ;  /* 0x00000000000079c5 */ /* 0x000fcc0000000000 */
[----:B------:R-:W-:Y:S01]  /*2770*/  HGMMA.64x16x16.F32.BF16 R72, R48, gdesc[UR4].tnspB, R72, gsb0 ;  /* 0x4020000430487df0 */ /* 0x000fe20008001848 */
        /* <DEDUP_REMOVED lines=29> */
[----:B------:R-:W-:Y:S03]  /*2950*/  HGMMA.64x16x16.F32.BF16 R72, R80, gdesc[UR4].tnspB, R72, gsb0 ;  /* 0x4020000450487df0 */ /* 0x000fe60008001848 */
[----:B------:R-:W-:Y:S02]  /*2960*/  WARPGROUP.DEPBAR.LE gsb0, 0x0 ;  /* 0x00008000000079c5 */ /* 0x000fe40000010000 */
[----:B------:R-:W-:-:S06]  /*2970*/  WARPGROUP.ARRIVE ;  /* 0x00000000000079c5 */ /* 0x000fcc0000000000 */
[----:B------:R-:W-:Y:S03]  /*2980*/  HGMMA.64x16x16.F32.BF16 R64, R80, gdesc[UR8].tnspB, R64, gsb0 ;  /* 0x4020000850407df0 */ /* 0x000fe60008001840 */
[----:B------:R-:W-:Y:S02]  /*2990*/  WARPGROUP.DEPBAR.LE gsb0, 0x0 ;  /* 0x00008000000079c5 */ /* 0x000fe40000010000 */
[----:B------:R-:W-:-:S06]  /*29a0*/  WARPGROUP.ARRIVE ;  /* 0x00000000000079c5 */ /* 0x000fcc0000000000 */
[----:B------:R-:W-:Y:S03]  /*29b0*/  HGMMA.64x16x16.F32.BF16 R56, R80, gdesc[UR12].tnspB, R56, gsb0 ;  /* 0x4020000c50387df0 */ /* 0x000fe60008001838 */
[----:B------:R-:W-:Y:S02]  /*29c0*/  WARPGROUP.DEPBAR.LE gsb0, 0x0 ;  /* 0x00008000000079c5 */ /* 0x000fe40000010000 */
[----:B------:R-:W-:Y:S05]  /*29d0*/  @!P0 BRA `(.L_x_21) ;  /* 0x0000000000048947 */ /* 0x000fea0003800000 */
[----:B------:R-:W-:Y:S01]  /*29e0*/  BPT.TRAP 0x1 ;  /* 0x000000040000795c */ /* 0x000fe20000300000 */
.L_x_21:
[----:B------:R-:W-:Y:S01]  /*29f0*/  UISETP.EQ.AND UP0, UPT, UR36, URZ, !UP0 ;  /* 0x0000003f2400728c */ /* 0x000fe2000c702270 */
[----:B-1----:R-:W-:Y:S01]  /*2a00*/  IMAD.MOV.U32 R9, RZ, RZ, RZ ;  /* 0x000000ffff097224 */ /* 0x002fe200078e00ff */
[----:B------:R-:W-:Y:S02]  /*2a10*/  UIADD3 UR6, UR38, 0xa828, URZ ;  /* 0x0000a82826067890 */ /* 0x000fe4000fffe03f */
[----:B------:R-:W-:Y:S02]  /*2a20*/  USEL UR7, URZ, 0x1, !UP0 ;  /* 0x000000013f077887 */ /* 0x000fe4000c000000 */
[----:B------:R-:W-:Y:S02]  /*2a30*/  UPRMT UR6, URZ, 0x654, UR6 ;  /* 0x000006543f067896 */ /* 0x000fe40008000006 */
[----:B------:R-:W-:-:S04]  /*2a40*/  USEL UR7, UR7, 0x2, UP1 ;  /* 0x0000000207077887 */ /* 0x000fc80008800000 */
[----:B------:R-:W-:-:S03]  /*2a50*/  UISETP.GT.U32.AND UP0, UPT, UR7, 0x1, UPT ;  /* 0x000000010700788c */ /* 0x000fc6000bf04070 */
[----:B------:R-:W-:Y:S03]  /*2a60*/  SYNCS.ARRIVE.TRANS64.RED.A1T0 RZ, [UR6], RZ ;  /* 0x000000ffffff79a7 */ /* 0x000fe60008100406 */
[----:B------:R-:W-:-:S13]  /*2a70*/  PLOP3.LUT P1, PT, PT, PT, UP0, 0x80, 0x0 ;  /* 0x000000000000781c */ /* 0x000fda0003f2f008 */
[----:B------:R-:W-:Y:S05]  /*2a80*/  @P1 BRA `(.L_x_22) ;  /* 0x0000000000041947 */ /* 0x000fea0003800000 */
[----:B------:R-:W-:Y:S01]  /*2a90*/  BPT.TRAP 0x1 ;  /* 0x000000040000795c */ /* 0x000fe20000300000 */
.L_x_22:
[----:B------:R-:W-:Y:S01]  /*2aa0*/  ISETP.GE.AND P2, PT, R3, 0x4, PT ;  /* 0x000000040300780c */ /* 0x000fe20003f46270 */
[----:B------:R-:W-:Y:S01]  /*2ab0*/  UMOV UR17, 0x1 ;  /* 0x0000000100117882 */ /* 0x000fe20000000000 */
[----:B------:R-:W-:Y:S01]  /*2ac0*/  UMOV UR20, 0x2 ;  /* 0x0000000200147882 */ /* 0x000fe20000000000 */
[----:B------:R-:W-:Y:S01]  /*2ad0*/  IADD3 R5, R5, 0x40, RZ ;  /* 0x0000004005057810 */ /* 0x000fe20007ffe0ff */
[----:B------:R-:W-:-:S09]  /*2ae0*/  VIADD R10, R3, 0xfffffffe ;  /* 0xfffffffe030a7836 */ /* 0x000fd20000000000 */
[----:B------:R-:W-:Y:S05]  /*2af0*/  @!P2 BRA `(.L_x_23) ;  /* 0x0000001800c0a947 */ /* 0x000fea0003800000 */
[----:B------:R-:W-:Y:S01]  /*2b00*/  VIADD R3, R3, 0xfffffffd ;  /* 0xfffffffd03037836 */ /* 0x000fe20000000000 */
[----:B------:R-:W-:Y:S01]  /*2b10*/  MOV R11, R4 ;  /* 0x00000004000b7202 */ /* 0x000fe20000000f00 */
[----:B------:R-:W-:Y:S01]  /*2b20*/  IMAD.MOV.U32 R13, RZ, RZ, R8 ;  /* 0x000000ffff0d7224 */ /* 0x000fe200078e0008 */
[----:B------:R-:W-:Y:S01]  /*2b30*/  UMOV UR20, 0x2 ;  /* 0x0000000200147882 */ /* 0x000fe20000000000 */
[----:B------:R-:W-:Y:S01]  /*2b40*/  IMAD.MOV.U32 R9, RZ, RZ, RZ ;  /* 0x000000ffff097224 */ /* 0x000fe200078e00ff */
[----:B------:R-:W-:Y:S01]  /*2b50*/  UMOV UR17, 0x1 ;  /* 0x0000000100117882 */ /* 0x000fe20000000000 */
[----:B------:R-:W-:-:S05]  /*2b60*/  ULDC UR21, c[0x0][0x604] ;  /* 0x0001810000157ab9 */ /* 0x000fca0000000800 */
.L_x_34:
[----:B------:R-:W-:Y:S02]  /*2b70*/  PLOP3.LUT P3, PT, PT, PT, UP1, 0x80, 0x0 ;  /* 0x000000000000781c */ /* 0x000fe40003f6f018 */
[----:B------:R-:W-:-:S11]  /*2b80*/  MOV R10, R3 ;  /* 0x00000003000a7202 */ /* 0x000fd60000000f00 */
[----:B------:R-:W-:Y:S05]  /*2b90*/  @!P3 BRA `(.L_x_24) ;  /* 0x000000000004b947 */ /* 0x000fea0003800000 */
[----:B------:R-:W-:Y:S01]  /*2ba0*/  BPT.TRAP 0x1 ;  /* 0x000000040000795c */ /* 0x000fe20000300000 */
.L_x_24:
[----:B------:R-:W-:Y:S01]  /*2bb0*/  ULEA UR6, UR20, UR38, 0x3 ;  /* 0x0000002614067291 */ /* 0x000fe2000f8e183f */
[----:B------:R-:W-:-:S08]  /*2bc0*/  SHF.L.U32 R3, R9, 0x1f, RZ ;  /* 0x0000001f09037819 */ /* 0x000fd000000006ff */
[----:B------:R-:W1:Y:S02]  /*2bd0*/  SYNCS.PHASECHK.TRANS64.TRYWAIT P2, [UR6+0xa800], R3 ;  /* 0x00a80003ff0075a7 */ /* 0x000e640008040146 */
[----:B-1----:R-:W-:Y:S05]  /*2be0*/  @!P2 BRA `(.L_x_25) ;  /* 0x000000640034a947 */ /* 0x002fea0003800000 */
.L_x_107:
[----:B------:R-:W-:Y:S01]  /*2bf0*/  UIMAD UR6, UR20, 0x180, UR18 ;  /* 0x00000180140678a4 */ /* 0x000fe2000f8e0212 */
[----:B------:R-:W-:Y:S01]  /*2c00*/  WARPGROUP.ARRIVE ;  /* 0x00000000000079c5 */ /* 0x000fe20000000000 */
[----:B------:R-:W-:Y:S01]  /*2c10*/  UMOV UR7, 0xc0000010 ;  /* 0xc000001000077882 */ /* 0x000fe20000000000 */
[----:B------:R-:W-:Y:S01]  /*2c20*/  UMOV UR11, 0xc0000010 ;  /* 0xc0000010000b7882 */ /* 0x000fe20000000000 */
[----:B------:R-:W-:Y:S02]  /*2c30*/  UIADD3 UR10, UR6, 0x80, URZ ;  /* 0x00000080060a7890 */ /* 0x000fe4000fffe03f */
[----:B------:R-:W-:Y:S01]  /*2c40*/  UIADD3 UR14, UR6, 0x100, URZ ;  /* 0x00000100060e7890 */ /* 0x000fe2000fffe03f */
[----:B------:R-:W-:Y:S02]  /*2c50*/  UMOV UR15, 0xc0000010 ;  /* 0xc0000010000f7882 */ /* 0x000fe40000000000 */
[----:B------:R-:W-:Y:S01]  /*2c60*/  HGMMA.64x64x16.F32.BF16 R24, gdesc[UR4], RZ, !UPT, gsb0 ;  /* 0x00e00000041879f0 */ /* 0x000fe2000c0018ff */
[----:B------:R-:W-:-:S04]  /*2c70*/  UIADD3 UR6, UR20, 0x1, URZ ;  /* 0x0000000114067890 */ /* 0x000fc8000fffe03f */
[----:B------:R-:W-:-:S04]  /*2c80*/  UISETP.NE.AND UP0, UPT, UR6, 0x5, UPT ;  /* 0x000000050600788c */ /* 0x000fc8000bf05270 */
[----:B------:R-:W-:Y:S02]  /*2c90*/  USEL UR7, URZ, 0x1, UP0 ;  /* 0x000000013f077887 */ /* 0x000fe40008000000 */
[----:B------:R-:W-:-:S04]  /*2ca0*/  USEL UR6, UR6, URZ, UP0 ;  /* 0x0000003f06067287 */ /* 0x000fc80008000000 */
[----:B------:R-:W-:Y:S01]  /*2cb0*/  LOP3.LUT R81, R9, UR7, RZ, 0x3c, !PT ;  /* 0x0000000709517c12 */ /* 0x000fe2000f8e3cff */
[----:B------:R-:W-:Y:S02]  /*2cc0*/  WARPGROUP.DEPBAR.LE gsb0, 0x0 ;  /* 0x00008000000079c5 */ /* 0x000fe40000010000 */
[----:B------:R-:W-:-:S06]  /*2cd0*/  WARPGROUP.ARRIVE ;  /* 0x00000000000079c5 */ /* 0x000fcc0000000000 */
[----:B------:R-:W-:Y:S03]  /*2ce0*/  HGMMA.64x64x16.F32.BF16 R24, gdesc[UR8], R24, gsb0 ;  /* 0x00e00000081879f0 */ /* 0x000fe60008001818 */
[----:B------:R-:W-:Y:S02]  /*2cf0*/  WARPGROUP.DEPBAR.LE gsb0, 0x0 ;  /* 0x00008000000079c5 */ /* 0x000fe40000010000 */
[----:B------:R-:W-:-:S06]  /*2d00*/  WARPGROUP.ARRIVE ;  /* 0x00000000000079c5 */ /* 0x000fcc0000000000 */
[----:B------:R-:W-:Y:S03]  /*2d10*/  HGMMA.64x64x16.F32.BF16 R24, gdesc[UR12], R24, gsb0 ;  /* 0x00e000000c1879f0 */ /* 0x000fe60008001818 */
[----:B------:R-:W-:Y:S02]  /*2d20*/  WARPGROUP.DEPBAR.LE gsb0, 0x0 ;  /* 0x00008000000079c5 */ /* 0x000fe40000010000 */
[----:B------:R-:W-:Y:S05]  /*2d30*/  @!P3 BRA `(.L_x_26) ;  /* 0x000000000004b947 */ /* 0x000fea0003800000 */
[----:B------:R-:W-:Y:S01]  /*2d40*/  BPT.TRAP 0x1 ;  /* 0x000000040000795c */ /* 0x000fe20000300000 */
.L_x_26:
[----:B-1----:R-:W-:Y:S01]  /*2d50*/  FMNMX R4, R24, R11, !PT ;  /* 0x0000000b18047209 */ /* 0x002fe20007800000 */
[----:B------:R-:W-:-:S03]  /*2d60*/  ULEA UR7, UR6, UR38, 0x3 ;  /* 0x0000002606077291 */ /* 0x000fc6000f8e183f */
[----:B------:R-:W-:-:S04]  /*2d70*/  FMNMX R3, R25, R4, !PT ;  /* 0x0000000419037209 */ /* 0x000fc80007800000 */
        /* <DEDUP_REMOVED lines=13> */
[----:B------:R-:W-:-:S05]  /*2e50*/  FMNMX R3, R53, R4, !PT ;  /* 0x0000000435037209 */ /* 0x000fca0007800000 */
[----:B------:R-:W1:Y:S02]  /*2e60*/  SHFL.BFLY PT, R4, R3, 0x1, 0x1f ;  /* 0x0c201f0003047f89 */ /* 0x000e6400000e0000 */
[----:B-1----:R-:W-:Y:S02]  /*2e70*/  FMNMX R8, R3, R4, !PT ;  /* 0x0000000403087209 */ /* 0x002fe40007800000 */
[----:B------:R-:W-:-:S03]  /*2e80*/  FMNMX R4, R26, R13, !PT ;  /* 0x0000000d1a047209 */ /* 0x000fc60007800000 */
[----:B------:R-:W1:Y:S01]  /*2e90*/  SHFL.BFLY PT, R9, R8, 0x2, 0x1f ;  /* 0x0c401f0008097f89 */ /* 0x000e6200000e0000 */
[----:B------:R-:W-:-:S04]  /*2ea0*/  FMNMX R15, R27, R4, !PT ;  /* 0x000000041b0f7209 */ /* 0x000fc80007800000 */
[----:B------:R-:W-:-:S04]  /*2eb0*/  FMNMX R4, R30, R15, !PT ;  /* 0x0000000f1e047209 */ /* 0x000fc80007800000 */
[----:B------:R-:W-:-:S04]  /*2ec0*/  FMNMX R15, R31, R4, !PT ;  /* 0x000000041f0f7209 */ /* 0x000fc80007800000 */
[----:B------:R-:W-:Y:S02]  /*2ed0*/  FMNMX R12, R34, R15, !PT ;  /* 0x0000000f220c7209 */ /* 0x000fe40007800000 */
[----:B-1----:R-:W-:Y:S02]  /*2ee0*/  FMNMX R4, R8, R9, !PT ;  /* 0x0000000908047209 */ /* 0x002fe40007800000 */
[----:B------:R-:W-:Y:S02]  /*2ef0*/  FMNMX R9, R35, R12, !PT ;  /* 0x0000000c23097209 */ /* 0x000fe40007800000 */
[----:B------:R-:W-:Y:S02]  /*2f00*/  FSETP.NEU.AND P2, PT, R4, -INF , PT ;  /* 0xff8000000400780b */ /* 0x000fe40003f4d000 */
[----:B------:R-:W-:Y:S02]  /*2f10*/  FMNMX R14, R38, R9, !PT ;  /* 0x00000009260e7209 */ /* 0x000fe40007800000 */
[----:B------:R-:W-:-:S02]  /*2f20*/  FSEL R12, R4, RZ, P2 ;  /* 0x000000ff040c7208 */ /* 0x000fc40001000000 */
[----:B------:R-:W-:-:S03]  /*2f30*/  FMNMX R9, R39, R14, !PT ;  /* 0x0000000e27097209 */ /* 0x000fc60007800000 */
[----:B------:R-:W-:Y:S01]  /*2f40*/  FMUL R3, R12, UR21 ;  /* 0x000000150c037c20 */ /* 0x000fe20008400000 */
[----:B------:R-:W-:Y:S01]  /*2f50*/  FMNMX R8, R42, R9, !PT ;  /* 0x000000092a087209 */ /* 0x000fe20007800000 */
[----:B------:R-:W-:Y:S02]  /*2f60*/  FADD R12, -R12, R11 ;  /* 0x0000000b0c0c7221 */ /* 0x000fe40000000100 */
[--C-:B------:R-:W-:Y:S01]  /*2f70*/  FFMA R24, R24, UR21, -R3.reuse ;  /* 0x0000001518187c23 */ /* 0x100fe20008000803 */
[--C-:B------:R-:W-:Y:S01]  /*2f80*/  FFMA R25, R25, UR21, -R3.reuse ;  /* 0x0000001519197c23 */ /* 0x100fe20008000803 */
[----:B------:R-:W-:Y:S01]  /*2f90*/  FMNMX R9, R43, R8, !PT ;  /* 0x000000082b097209 */ /* 0x000fe20007800000 */
[--C-:B------:R-:W-:Y:S01]  /*2fa0*/  FFMA R28, R28, UR21, -R3.reuse ;  /* 0x000000151c1c7c23 */ /* 0x100fe20008000803 */
[--C-:B------:R-:W-:Y:S01]  /*2fb0*/  FFMA R29, R29, UR21, -R3.reuse ;  /* 0x000000151d1d7c23 */ /* 0x100fe20008000803 */
[----:B------:R-:W-:Y:S01]  /*2fc0*/  FSETP.GEU.AND P5, PT, R24, -126, PT ;  /* 0xc2fc00001800780b */ /* 0x000fe20003fae000 */
        /* <DEDUP_REMOVED lines=12> */
[----:B------:R-:W-:Y:S01]  /*3090*/  @!P5 FMUL R24, R24, 0.5 ;  /* 0x3f0000001818d820 */ /* 0x000fe20000400000 */
[----:B------:R-:W-:Y:S01]  /*30a0*/  FSETP.GEU.AND P6, PT, R32, -126, PT ;  /* 0xc2fc00002000780b */ /* 0x000fe20003fce000 */
[----:B------:R-:W-:Y:S01]  /*30b0*/  @!P3 FMUL R25, R25, 0.5 ;  /* 0x3f0000001919b820 */ /* 0x000fe20000400000 */
[----:B------:R-:W-:Y:S01]  /*30c0*/  FMNMX R9, R51, R8, !PT ;  /* 0x0000000833097209 */ /* 0x000fe20007800000 */
[--C-:B------:R-:W-:Y:S01]  /*30d0*/  FFMA R44, R44, UR21, -R3.reuse ;  /* 0x000000152c2c7c23 */ /* 0x100fe20008000803 */
[--C-:B------:R-:W-:Y:S01]  /*30e0*/  FFMA R45, R45, UR21, -R3.reuse ;  /* 0x000000152d2d7c23 */ /* 0x100fe20008000803 */
[----:B------:R-:W1:Y:S01]  /*30f0*/  MUFU.EX2 R24, R24 ;  /* 0x0000001800187308 */ /* 0x000e620000000800 */
[----:B------:R-:W-:Y:S01]  /*3100*/  FMNMX R8, R54, R9, !PT ;  /* 0x0000000936087209 */ /* 0x000fe20007800000 */
[----:B------:R-:W-:Y:S01]  /*3110*/  @!P2 FMUL R28, R28, 0.5 ;  /* 0x3f0000001c1ca820 */ /* 0x000fe20000400000 */
[--C-:B------:R-:W-:Y:S01]  /*3120*/  FFMA R48, R48, UR21, -R3.reuse ;  /* 0x0000001530307c23 */ /* 0x100fe20008000803 */
[----:B------:R-:W-:Y:S01]  /*3130*/  @!P4 FMUL R29, R29, 0.5 ;  /* 0x3f0000001d1dc820 */ /* 0x000fe20000400000 */
[----:B------:R-:W-:Y:S01]  /*3140*/  FMNMX R8, R55, R8, !PT ;  /* 0x0000000837087209 */ /* 0x000fe20007800000 */
[--C-:B------:R-:W-:Y:S01]  /*3150*/  FFMA R49, R49, UR21, -R3.reuse ;  /* 0x0000001531317c23 */ /* 0x100fe20008000803 */
[--C-:B------:R-:W-:Y:S01]  /*3160*/  FFMA R53, R53, UR21, -R3.reuse ;  /* 0x0000001535357c23 */ /* 0x100fe20008000803 */
[----:B------:R-:W2:Y:S01]  /*3170*/  MUFU.EX2 R25, R25 ;  /* 0x0000001900197308 */ /* 0x000ea20000000800 */
[----:B------:R-:W-:Y:S01]  /*3180*/  @!P6 FMUL R32, R32, 0.5 ;  /* 0x3f0000002020e820 */ /* 0x000fe20000400000 */
[----:B------:R-:W3:Y:S01]  /*3190*/  SHFL.BFLY PT, R9, R8, 0x1, 0x1f ;  /* 0x0c201f0008097f89 */ /* 0x000ee200000e0000 */
[----:B------:R-:W-:Y:S01]  /*31a0*/  FFMA R52, R52, UR21, -R3 ;  /* 0x0000001534347c23 */ /* 0x000fe20008000803 */
[----:B------:R-:W-:-:S04]  /*31b0*/  FMUL R12, R12, UR21 ;  /* 0x000000150c0c7c20 */ /* 0x000fc80008400000 */
[----:B------:R-:W4:Y:S01]  /*31c0*/  MUFU.EX2 R28, R28 ;  /* 0x0000001c001c7308 */ /* 0x000f220000000800 */
[----:B-1----:R-:W-:Y:S01]  /*31d0*/  @!P5 FMUL R24, R24, R24 ;  /* 0x000000181818d220 */ /* 0x002fe20000400000 */
[----:B------:R-:W-:-:S06]  /*31e0*/  FSETP.GEU.AND P5, PT, R33, -126, PT ;  /* 0xc2fc00002100780b */ /* 0x000fcc0003fae000 */
[----:B------:R-:W1:Y:S01]  /*31f0*/  MUFU.EX2 R29, R29 ;  /* 0x0000001d001d7308 */ /* 0x000e620000000800 */
[----:B--2---:R-:W-:Y:S01]  /*3200*/  @!P3 FMUL R25, R25, R25 ;  /* 0x000000191919b220 */ /* 0x004fe20000400000 */
[----:B------:R-:W-:-:S05]  /*3210*/  FSETP.GEU.AND P3, PT, R36, -126, PT ;  /* 0xc2fc00002400780b */ /* 0x000fca0003f6e000 */
[----:B------:R-:W-:Y:S01]  /*3220*/  @!P5 FMUL R33, R33, 0.5 ;  /* 0x3f0000002121d820 */ /* 0x000fe20000400000 */
[----:B------:R-:W2:Y:S01]  /*3230*/  MUFU.EX2 R32, R32 ;  /* 0x0000002000207308 */ /* 0x000ea20000000800 */
[----:B----4-:R-:W-:Y:S01]  /*3240*/  @!P2 FMUL R28, R28, R28 ;  /* 0x0000001c1c1ca220 */ /* 0x010fe20000400000 */
[----:B------:R-:W-:Y:S02]  /*3250*/  FSETP.GEU.AND P2, PT, R37, -126, PT ;  /* 0xc2fc00002500780b */ /* 0x000fe40003f4e000 */
[----:B---3--:R-:W-:-:S03]  /*3260*/  FMNMX R8, R8, R9, !PT ;  /* 0x0000000908087209 */ /* 0x008fc60007800000 */
[----:B------:R-:W-:Y:S01]  /*3270*/  @!P3 FMUL R36, R36, 0.5 ;  /* 0x3f0000002424b820 */ /* 0x000fe20000400000 */
[----:B------:R-:W3:Y:S01]  /*3280*/  MUFU.EX2 R33, R33 ;  /* 0x0000002100217308 */ /* 0x000ee20000000800 */
[----:B-1----:R-:W-:Y:S01]  /*3290*/  @!P4 FMUL R29, R29, R29 ;  /* 0x0000001d1d1dc220 */ /* 0x002fe20000400000 */
[----:B------:R-:W-:Y:S01]  /*32a0*/  FSETP.GEU.AND P4, PT, R40, -126, PT ;  /* 0xc2fc00002800780b */ /* 0x000fe20003f8e000 */
[----:B------:R-:W1:Y:S04]  /*32b0*/  SHFL.BFLY PT, R17, R8, 0x2, 0x1f ;  /* 0x0c401f0008117f89 */ /* 0x000e6800000e0000 */
[----:B------:R-:W-:Y:S01]  /*32c0*/  @!P2 FMUL R37, R37, 0.5 ;  /* 0x3f0000002525a820 */ /* 0x000fe20000400000 */
[----:B------:R-:W4:Y:S01]  /*32d0*/  MUFU.EX2 R36, R36 ;  /* 0x0000002400247308 */ /* 0x000f220000000800 */
[----:B--2---:R-:W-:Y:S01]  /*32e0*/  @!P6 FMUL R32, R32, R32 ;  /* 0x000000202020e220 */ /* 0x004fe20000400000 */
[----:B------:R-:W-:-:S05]  /*32f0*/  FSETP.GEU.AND P6, PT, R41, -126, PT ;  /* 0xc2fc00002900780b */ /* 0x000fca0003fce000 */
[----:B------:R-:W-:Y:S01]  /*3300*/  @!P4 FMUL R40, R40, 0.5 ;  /* 0x3f0000002828c820 */ /* 0x000fe20000400000 */
[----:B------:R-:W2:Y:S01]  /*3310*/  MUFU.EX2 R37, R37 ;  /* 0x0000002500257308 */ /* 0x000ea20000000800 */
[----:B---3--:R-:W-:Y:S01]  /*3320*/  @!P5 FMUL R33, R33, R33 ;  /* 0x000000212121d220 */ /* 0x008fe20000400000 */
[----:B------:R-:W-:-:S05]  /*3330*/  FSETP.GEU.AND P5, PT, R44, -126, PT ;  /* 0xc2fc00002c00780b */ /* 0x000fca0003fae000 */
[----:B------:R-:W-:Y:S01]  /*3340*/  @!P6 FMUL R41, R41, 0.5 ;  /* 0x3f0000002929e820 */ /* 0x000fe20000400000 */
[----:B------:R-:W3:Y:S01]  /*3350*/  MUFU.EX2 R9, R40 ;  /* 0x0000002800097308 */ /* 0x000ee20000000800 */
[----:B----4-:R-:W-:Y:S01]  /*3360*/  @!P3 FMUL R36, R36, R36 ;  /* 0x000000242424b220 */ /* 0x010fe20000400000 */
[----:B------:R-:W-:Y:S02]  /*3370*/  FSETP.GEU.AND P3, PT, R45, -126, PT ;  /* 0xc2fc00002d00780b */ /* 0x000fe40003f6e000 */
[----:B-1----:R-:W-:-:S03]  /*3380*/  FMNMX R8, R8, R17, !PT ;  /* 0x0000001108087209 */ /* 0x002fc60007800000 */
[----:B------:R-:W-:Y:S01]  /*3390*/  @!P5 FMUL R44, R44, 0.5 ;  /* 0x3f0000002c2cd820 */ /* 0x000fe20000400000 */
[----:B------:R-:W1:Y:S01]  /*33a0*/  MUFU.EX2 R14, R41 ;  /* 0x00000029000e7308 */ /* 0x000e620000000800 */
        /* <DEDUP_REMOVED lines=8> */
[----:B-1----:R-:W-:Y:S01]  /*3430*/  @!P6 FMUL R14, R14, R14 ;  /* 0x0000000e0e0ee220 */ /* 0x002fe20000400000 */
[----:B------:R-:W-:-:S03]  /*3440*/  FSETP.NEU.AND P6, PT, R8, -INF , PT ;  /* 0xff8000000800780b */ /* 0x000fc60003fcd000 */
[----:B------:R-:W-:Y:S01]  /*3450*/  FADD R11, R25, R14 ;  /* 0x0000000e190b7221 */ /* 0x000fe20000000000 */
[----:B------:R-:W-:Y:S01]  /*3460*/  FSEL R22, R8, RZ, P6 ;  /* 0x000000ff08167208 */ /* 0x000fe20003000000 */
[----:B------:R-:W-:Y:S01]  /*3470*/  @!P4 FMUL R49, R49, 0.5 ;  /* 0x3f0000003131c820 */ /* 0x000fe20000400000 */
[----:B------:R-:W1:Y:S01]  /*3480*/  MUFU.EX2 R17, R48 ;  /* 0x0000003000117308 */ /* 0x000e620000000800 */
[----:B--2---:R-:W-:Y:S01]  /*3490*/  @!P5 FMUL R15, R15, R15 ;  /* 0x0000000f0f0fd220 */ /* 0x004fe20000400000 */
[----:B------:R-:W-:Y:S01]  /*34a0*/  FSETP.GEU.AND P5, PT, R53, -126, PT ;  /* 0xc2fc00003500780b */ /* 0x000fe20003fae000 */
[----:B------:R-:W-:Y:S01]  /*34b0*/  FMUL R19, R22, UR21 ;  /* 0x0000001516137c20 */ /* 0x000fe20008400000 */
[----:B------:R-:W-:Y:S01]  /*34c0*/  FSETP.GEU.AND P6, PT, R52, -126, PT ;  /* 0xc2fc00003400780b */ /* 0x000fe20003fce000 */
[----:B------:R-:W-:Y:S01]  /*34d0*/  FADD R22, -R22, R13 ;  /* 0x0000000d16167221 */ /* 0x000fe20000000100 */
[----:B------:R-:W-:Y:S01]  /*34e0*/  FADD R13, R24, R9 ;  /* 0x00000009180d7221 */ /* 0x000fe20000000000 */
[--C-:B------:R-:W-:Y:S01]  /*34f0*/  FFMA R26, R26, UR21, -R19.reuse ;  /* 0x000000151a1a7c23 */ /* 0x100fe20008000813 */
[----:B------:R-:W2:Y:S01]  /*3500*/  MUFU.EX2 R18, R49 ;  /* 0x0000003100127308 */ /* 0x000ea20000000800 */
[----:B---3--:R-:W-:Y:S01]  /*3510*/  @!P3 FMUL R16, R16, R16 ;  /* 0x000000101010b220 */ /* 0x008fe20000400000 */
[--C-:B------:R-:W-:Y:S01]  /*3520*/  FFMA R21, R27, UR21, -R19.reuse ;  /* 0x000000151b157c23 */ /* 0x100fe20008000813 */
[--C-:B------:R-:W-:Y:S01]  /*3530*/  FFMA R30, R30, UR21, -R19.reuse ;  /* 0x000000151e1e7c23 */ /* 0x100fe20008000813 */
[----:B------:R-:W-:Y:S01]  /*3540*/  FSETP.GEU.AND P3, PT, R26, -126, PT ;  /* 0xc2fc00001a00780b */ /* 0x000fe20003f6e000 */
[--C-:B------:R-:W-:Y:S01]  /*3550*/  FFMA R41, R34, UR21, -R19.reuse ;  /* 0x0000001522297c23 */ /* 0x100fe20008000813 */
[--C-:B------:R-:W-:Y:S01]  /*3560*/  FFMA R23, R31, UR21, -R19.reuse ;  /* 0x000000151f177c23 */ /* 0x100fe20008000813 */
[----:B------:R-:W-:Y:S01]  /*3570*/  @!P5 FMUL R53, R53, 0.5 ;  /* 0x3f0000003535d820 */ /* 0x000fe20000400000 */
[--C-:B------:R-:W-:Y:S01]  /*3580*/  FFMA R35, R35, UR21, -R19.reuse ;  /* 0x0000001523237c23 */ /* 0x100fe20008000813 */
[----:B------:R-:W-:Y:S01]  /*3590*/  @!P6 FMUL R52, R52, 0.5 ;  /* 0x3f0000003434e820 */ /* 0x000fe20000400000 */
[----:B-1----:R-:W-:Y:S01]  /*35a0*/  @!P2 FMUL R17, R17, R17 ;  /* 0x000000111111a220 */ /* 0x002fe20000400000 */
[----:B------:R-:W1:Y:S01]  /*35b0*/  MUFU.EX2 R20, R53 ;  /* 0x0000003500147308 */ /* 0x000e620000000800 */
[----:B------:R-:W-:Y:S01]  /*35c0*/  FSETP.GEU.AND P2, PT, R21, -126, PT ;  /* 0xc2fc00001500780b */ /* 0x000fe20003f4e000 */
[--C-:B------:R-:W-:Y:S01]  /*35d0*/  FFMA R43, R43, UR21, -R19.reuse ;  /* 0x000000152b2b7c23 */ /* 0x100fe20008000813 */
[--C-:B------:R-:W-:Y:S01]  /*35e0*/  FFMA R46, R46, UR21, -R19.reuse ;  /* 0x000000152e2e7c23 */ /* 0x100fe20008000813 */
[--C-:B------:R-:W-:Y:S01]  /*35f0*/  FFMA R47, R47, UR21, -R19.reuse ;  /* 0x000000152f2f7c23 */ /* 0x100fe20008000813 */
[--C-:B------:R-:W-:Y:S01]  /*3600*/  FFMA R50, R50, UR21, -R19.reuse ;  /* 0x0000001532327c23 */ /* 0x100fe20008000813 */
[----:B------:R-:W-:Y:S01]  /*3610*/  @!P3 FMUL R26, R26, 0.5 ;  /* 0x3f0000001a1ab820 */ /* 0x000fe20000400000 */
[----:B--2---:R-:W-:Y:S01]  /*3620*/  @!P4 FMUL R18, R18, R18 ;  /* 0x000000121212c220 */ /* 0x004fe20000400000 */
[----:B------:R-:W-:Y:S01]  /*3630*/  FSETP.GEU.AND P4, PT, R30, -126, PT ;  /* 0xc2fc00001e00780b */ /* 0x000fe20003f8e000 */
[----:B------:R-:W2:Y:S01]  /*3640*/  MUFU.EX2 R3, R52 ;  /* 0x0000003400037308 */ /* 0x000ea20000000800 */
[--C-:B------:R-:W-:Y:S01]  /*3650*/  FFMA R51, R51, UR21, -R19.reuse ;  /* 0x0000001533337c23 */ /* 0x100fe20008000813 */
[----:B------:R-:W-:Y:S01]  /*3660*/  FFMA R54, R54, UR21, -R19 ;  /* 0x0000001536367c23 */ /* 0x000fe20008000813 */
[----:B------:R-:W-:Y:S01]  /*3670*/  FMUL R45, R22, UR21 ;  /* 0x00000015162d7c20 */ /* 0x000fe20008400000 */
[----:B------:R-:W-:Y:S01]  /*3680*/  FADD R22, R33, R18 ;  /* 0x0000001221167221 */ /* 0x000fe20000000000 */
[----:B------:R-:W-:Y:S01]  /*3690*/  @!P2 FMUL R21, R21, 0.5 ;  /* 0x3f0000001515a820 */ /* 0x000fe20000400000 */
[----:B------:R-:W-:-:S02]  /*36a0*/  F2FP.BF16.F32.PACK_AB R24, R25, R24 ;  /* 0x000000181918723e */ /* 0x000fc400000010ff */
[----:B------:R3:W4:Y:S01]  /*36b0*/  MUFU.EX2 R27, R26 ;  /* 0x0000001a001b7308 */ /* 0x0007220000000800 */
[----:B-1----:R-:W-:Y:S01]  /*36c0*/  @!P5 FMUL R20, R20, R20 ;  /* 0x000000141414d220 */ /* 0x002fe20000400000 */
[----:B------:R-:W-:Y:S02]  /*36d0*/  FSETP.GEU.AND P5, PT, R41, -126, PT ;  /* 0xc2fc00002900780b */ /* 0x000fe40003fae000 */
[----:B------:R-:W-:-:S04]  /*36e0*/  @!P4 FMUL R30, R30, 0.5 ;  /* 0x3f0000001e1ec820 */ /* 0x000fc80000400000 */
[----:B------:R1:W5:Y:S01]  /*36f0*/  MUFU.EX2 R40, R21 ;  /* 0x0000001500287308 */ /* 0x0003620000000800 */
[----:B--2---:R-:W-:Y:S01]  /*3700*/  @!P6 FMUL R3, R3, R3 ;  /* 0x000000030303e220 */ /* 0x004fe20000400000 */
[----:B------:R-:W-:Y:S01]  /*3710*/  FSETP.GEU.AND P6, PT, R23, -126, PT ;  /* 0xc2fc00001700780b */ /* 0x000fe20003fce000 */
[----:B---3--:R-:W-:-:S04]  /*3720*/  FFMA R26, R39, UR21, -R19 ;  /* 0x00000015271a7c23 */ /* 0x008fc80008000813 */
[----:B------:R-:W-:Y:S01]  /*3730*/  @!P5 FMUL R41, R41, 0.5 ;  /* 0x3f0000002929d820 */ /* 0x000fe20000400000 */
[----:B------:R2:W3:Y:S01]  /*3740*/  MUFU.EX2 R31, R30 ;  /* 0x0000001e001f7308 */ /* 0x0004e20000000800 */
[----:B----4-:R-:W-:Y:S01]  /*3750*/  @!P3 FMUL R27, R27, R27 ;  /* 0x0000001b1b1bb220 */ /* 0x010fe20000400000 */
[----:B------:R-:W-:Y:S01]  /*3760*/  FSETP.GEU.AND P3, PT, R35, -126, PT ;  /* 0xc2fc00002300780b */ /* 0x000fe20003f6e000 */
[----:B-1----:R-:W-:-:S04]  /*3770*/  FFMA R21, R38, UR21, -R19 ;  /* 0x0000001526157c23 */ /* 0x002fc80008000813 */
[----:B------:R-:W-:Y:S01]  /*3780*/  @!P6 FMUL R23, R23, 0.5 ;  /* 0x3f0000001717e820 */ /* 0x000fe20000400000 */
[----:B------:R-:W1:Y:S01]  /*3790*/  MUFU.EX2 R41, R41 ;  /* 0x0000002900297308 */ /* 0x000e620000000800 */
[----:B-----5:R-:W-:Y:S01]  /*37a0*/  @!P2 FMUL R40, R40, R40 ;  /* 0x000000282828a220 */ /* 0x020fe20000400000 */
[----:B------:R-:W-:Y:S01]  /*37b0*/  FSETP.GEU.AND P2, PT, R21, -126, PT ;  /* 0xc2fc00001500780b */ /* 0x000fe20003f4e000 */
[----:B--2---:R-:W-:-:S03]  /*37c0*/  FADD R30, R37, R20 ;  /* 0x00000014251e7221 */ /* 0x004fc60000000000 */
[----:B------:R-:W-:Y:S01]  /*37d0*/  F2FP.BF16.F32.PACK_AB R25, R40, R27 ;  /* 0x0000001b2819723e */ /* 0x000fe200000010ff */
[----:B------:R-:W-:Y:S01]  /*37e0*/  @!P3 FMUL R35, R35, 0.5 ;  /* 0x3f0000002323b820 */ /* 0x000fe20000400000 */
[----:B------:R2:W4:Y:S01]  /*37f0*/  MUFU.EX2 R34, R23 ;  /* 0x0000001700227308 */ /* 0x0005220000000800 */
[----:B---3--:R-:W-:Y:S01]  /*3800*/  @!P4 FMUL R31, R31, R31 ;  /* 0x0000001f1f1fc220 */ /* 0x008fe20000400000 */
[----:B------:R-:W-:-:S05]  /*3810*/  FSETP.GEU.AND P4, PT, R26, -126, PT ;  /* 0xc2fc00001a00780b */ /* 0x000fca0003f8e000 */
[----:B------:R-:W-:Y:S01]  /*3820*/  @!P2 FMUL R21, R21, 0.5 ;  /* 0x3f0000001515a820 */ /* 0x000fe20000400000 */
[----:B------:R-:W3:Y:S01]  /*3830*/  MUFU.EX2 R38, R35 ;  /* 0x0000002300267308 */ /* 0x000ee20000000800 */
[--C-:B--2---:R-:W-:Y:S01]  /*3840*/  FFMA R23, R42, UR21, -R19.reuse ;  /* 0x000000152a177c23 */ /* 0x104fe20008000813 */
[----:B-1----:R-:W-:Y:S01]  /*3850*/  @!P5 FMUL R41, R41, R41 ;  /* 0x000000292929d220 */ /* 0x002fe20000400000 */
[----:B------:R-:W-:Y:S01]  /*3860*/  FSETP.GEU.AND P5, PT, R43, -126, PT ;  /* 0xc2fc00002b00780b */ /* 0x000fe20003fae000 */
[----:B------:R-:W-:-:S03]  /*3870*/  FFMA R19, R55, UR21, -R19 ;  /* 0x0000001537137c23 */ /* 0x000fc60008000813 */
[----:B------:R-:W-:Y:S01]  /*3880*/  @!P4 FMUL R26, R26, 0.5 ;  /* 0x3f0000001a1ac820 */ /* 0x000fe20000400000 */
[----:B------:R1:W2:Y:S01]  /*3890*/  MUFU.EX2 R39, R21 ;  /* 0x0000001500277308 */ /* 0x0002a20000000800 */
[----:B----4-:R-:W-:Y:S01]  /*38a0*/  @!P6 FMUL R34, R34, R34 ;  /* 0x000000222222e220 */ /* 0x010fe20000400000 */
[----:B------:R-:W-:-:S06]  /*38b0*/  FSETP.GEU.AND P6, PT, R23, -126, PT ;  /* 0xc2fc00001700780b */ /* 0x000fcc0003fce000 */
[----:B------:R4:W5:Y:S01]  /*38c0*/  MUFU.EX2 R42, R26 ;  /* 0x0000001a002a7308 */ /* 0x0009620000000800 */
[----:B---3--:R-:W-:Y:S01]  /*38d0*/  @!P3 FMUL R38, R38, R38 ;  /* 0x000000262626b220 */ /* 0x008fe20000400000 */
[----:B------:R-:W-:Y:S01]  /*38e0*/  FSETP.GEU.AND P3, PT, R46, -126, PT ;  /* 0xc2fc00002e00780b */ /* 0x000fe20003f6e000 */
[----:B------:R-:W-:Y:S01]  /*38f0*/  @!P5 FMUL R43, R43, 0.5 ;  /* 0x3f0000002b2bd820 */ /* 0x000fe20000400000 */
[----:B-1----:R-:W-:-:S03]  /*3900*/  FADD R21, R29, R16 ;  /* 0x000000101d157221 */ /* 0x002fc60000000000 */
[----:B------:R-:W-:Y:S01]  /*3910*/  @!P6 FMUL R23, R23, 0.5 ;  /* 0x3f0000001717e820 */ /* 0x000fe20000400000 */
[----:B------:R-:W-:Y:S01]  /*3920*/  FADD R30, R21, R30 ;  /* 0x0000001e151e7221 */ /* 0x000fe20000000000 */
[----:B--2---:R-:W-:Y:S01]  /*3930*/  @!P2 FMUL R39, R39, R39 ;  /* 0x000000272727a220 */ /* 0x004fe20000400000 */
[----:B------:R-:W-:Y:S01]  /*3940*/  FSETP.GEU.AND P2, PT, R47, -126, PT ;  /* 0xc2fc00002f00780b */ /* 0x000fe20003f4e000 */
[----:B------:R1:W2:Y:S01]  /*3950*/  MUFU.EX2 R44, R23 ;  /* 0x00000017002c7308 */ /* 0x0002a20000000800 */
[----:B----4-:R-:W-:-:S03]  /*3960*/  FADD R26, R36, R3 ;  /* 0x00000003241a7221 */ /* 0x010fc60000000000 */
[----:B------:R-:W-:Y:S01]  /*3970*/  @!P3 FMUL R46, R46, 0.5 ;  /* 0x3f0000002e2eb820 */ /* 0x000fe20000400000 */
[----:B-----5:R-:W-:Y:S01]  /*3980*/  @!P4 FMUL R42, R42, R42 ;  /* 0x0000002a2a2ac220 */ /* 0x020fe20000400000 */
[----:B------:R-:W-:Y:S02]  /*3990*/  FSETP.GEU.AND P4, PT, R50, -126, PT ;  /* 0xc2fc00003200780b */ /* 0x000fe40003f8e000 */
[----:B------:R-:W3:Y:S01]  /*39a0*/  MUFU.EX2 R43, R43 ;  /* 0x0000002b002b7308 */ /* 0x000ee20000000800 */
[----:B-1----:R-:W-:Y:S01]  /*39b0*/  FADD R23, R11, R22 ;  /* 0x000000160b177221 */ /* 0x002fe20000000000 */
[----:B------:R-:W-:Y:S02]  /*39c0*/  FADD R22, R32, R17 ;  /* 0x0000001120167221 */ /* 0x000fe40000000000 */
[----:B------:R-:W-:Y:S01]  /*39d0*/  @!P2 FMUL R47, R47, 0.5 ;  /* 0x3f0000002f2fa820 */ /* 0x000fe20000400000 */
[----:B------:R-:W-:Y:S01]  /*39e0*/  FADD R30, R23, R30 ;  /* 0x0000001e171e7221 */ /* 0x000fe20000000000 */
[----:B------:R-:W-:-:S02]  /*39f0*/  FADD R13, R13, R22 ;  /* 0x000000160d0d7221 */ /* 0x000fc40000000000 */
[----:B------:R-:W1:Y:S01]  /*3a00*/  MUFU.EX2 R46, R46 ;  /* 0x0000002e002e7308 */ /* 0x000e620000000800 */
[----:B--2---:R-:W-:Y:S01]  /*3a10*/  @!P6 FMUL R44, R44, R44 ;  /* 0x0000002c2c2ce220 */ /* 0x004fe20000400000 */
[----:B------:R-:W-:Y:S01]  /*3a20*/  FSETP.GEU.AND P6, PT, R51, -126, PT ;  /* 0xc2fc00003300780b */ /* 0x000fe20003fce000 */
[----:B------:R-:W-:-:S05]  /*3a30*/  @!P4 FMUL R50, R50, 0.5 ;  /* 0x3f0000003232c820 */ /* 0x000fca0000400000 */
[----:B------:R-:W2:Y:S01]  /*3a40*/  MUFU.EX2 R47, R47 ;  /* 0x0000002f002f7308 */ /* 0x000ea20000000800 */
[----:B---3--:R-:W-:Y:S01]  /*3a50*/  @!P5 FMUL R43, R43, R43 ;  /* 0x0000002b2b2bd220 */ /* 0x008fe20000400000 */
[----:B------:R-:W-:-:S03]  /*3a60*/  FSETP.GEU.AND P5, PT, R54, -126, PT ;  /* 0xc2fc00003600780b */ /* 0x000fc60003fae000 */
[----:B------:R-:W-:Y:S02]  /*3a70*/  FADD R21, R40, R43 ;  /* 0x0000002b28157221 */ /* 0x000fe40000000000 */
[----:B------:R-:W-:Y:S01]  /*3a80*/  @!P6 FMUL R51, R51, 0.5 ;  /* 0x3f0000003333e820 */ /* 0x000fe20000400000 */
[----:B------:R-:W3:Y:S01]  /*3a90*/  MUFU.EX2 R50, R50 ;  /* 0x0000003200327308 */ /* 0x000ee20000000800 */
[----:B-1----:R-:W-:Y:S01]  /*3aa0*/  @!P3 FMUL R46, R46, R46 ;  /* 0x0000002e2e2eb220 */ /* 0x002fe20000400000 */
[----:B------:R-:W-:-:S03]  /*3ab0*/  FSETP.GEU.AND P3, PT, R19, -126, PT ;  /* 0xc2fc00001300780b */ /* 0x000fc60003f6e000 */
[----:B------:R-:W-:Y:S02]  /*3ac0*/  FADD R22, R31, R46 ;  /* 0x0000002e1f167221 */ /* 0x000fe40000000000 */
[----:B------:R-:W-:Y:S01]  /*3ad0*/  @!P5 FMUL R54, R54, 0.5 ;  /* 0x3f0000003636d820 */ /* 0x000fe20000400000 */
[----:B------:R-:W1:Y:S01]  /*3ae0*/  MUFU.EX2 R51, R51 ;  /* 0x0000003300337308 */ /* 0x000e620000000800 */
[----:B--2---:R-:W-:Y:S01]  /*3af0*/  @!P2 FMUL R47, R47, R47 ;  /* 0x0000002f2f2fa220 */ /* 0x004fe20000400000 */
[----:B------:R-:W-:-:S03]  /*3b00*/  FSETP.GEU.AND P2, PT, R12, -126, PT ;  /* 0xc2fc00000c00780b */ /* 0x000fc60003f4e000 */
[----:B------:R-:W-:Y:S02]  /*3b10*/  FADD R48, R34, R47 ;  /* 0x0000002f22307221 */ /* 0x000fe40000000000 */
[----:B------:R-:W-:Y:S01]  /*3b20*/  @!P3 FMUL R19, R19, 0.5 ;  /* 0x3f0000001313b820 */ /* 0x000fe20000400000 */
[----:B------:R-:W2:Y:S01]  /*3b30*/  MUFU.EX2 R54, R54 ;  /* 0x0000003600367308 */ /* 0x000ea20000000800 */
[----:B---3--:R-:W-:Y:S01]  /*3b40*/  @!P4 FMUL R50, R50, R50 ;  /* 0x000000323232c220 */ /* 0x008fe20000400000 */
[----:B------:R-:W-:-:S03]  /*3b50*/  FSETP.GEU.AND P4, PT, R45, -126, PT ;  /* 0xc2fc00002d00780b */ /* 0x000fc60003f8e000 */
[----:B------:R-:W-:Y:S02]  /*3b60*/  FADD R52, R41, R50 ;  /* 0x0000003229347221 */ /* 0x000fe40000000000 */
[----:B------:R-:W-:Y:S01]  /*3b70*/  @!P2 FMUL R12, R12, 0.5 ;  /* 0x3f0000000c0ca820 */ /* 0x000fe20000400000 */
[----:B------:R3:W4:Y:S01]  /*3b80*/  MUFU.EX2 R35, R19 ;  /* 0x0000001300237308 */ /* 0x0007220000000800 */
[----:B-1----:R-:W-:-:S04]  /*3b90*/  @!P6 FMUL R51, R51, R51 ;  /* 0x000000333333e220 */ /* 0x002fc80000400000 */
[----:B------:R-:W-:Y:S02]  /*3ba0*/  FADD R80, R38, R51 ;  /* 0x0000003326507221 */ /* 0x000fe40000000000 */
[----:B------:R-:W-:Y:S01]  /*3bb0*/  @!P4 FMUL R45, R45, 0.5 ;  /* 0x3f0000002d2dc820 */ /* 0x000fe20000400000 */
[----:B------:R-:W1:Y:S01]  /*3bc0*/  MUFU.EX2 R11, R12 ;  /* 0x0000000c000b7308 */ /* 0x000e620000000800 */
[----:B---3--:R-:W-:Y:S01]  /*3bd0*/  FADD R19, R28, R15 ;  /* 0x0000000f1c137221 */ /* 0x008fe20000000000 */
[----:B--2---:R-:W-:Y:S01]  /*3be0*/  @!P5 FMUL R54, R54, R54 ;  /* 0x000000363636d220 */ /* 0x004fe20000400000 */
[----:B------:R-:W-:Y:S02]  /*3bf0*/  FADD R21, R21, R80 ;  /* 0x0000005015157221 */ /* 0x000fe40000000000 */
[----:B------:R-:W-:Y:S01]  /*3c00*/  FADD R26, R19, R26 ;  /* 0x0000001a131a7221 */ /* 0x000fe20000000000 */
[----:B------:R-:W-:Y:S01]  /*3c10*/  FADD R19, R27, R44 ;  /* 0x0000002c1b137221 */ /* 0x000fe20000000000 */
[----:B------:R-:W-:Y:S01]  /*3c20*/  F2FP.BF16.F32.PACK_AB R27, R34, R31 ;  /* 0x0000001f221b723e */ /* 0x000fe200000010ff */
[----:B------:R2:W3:Y:S01]  /*3c30*/  MUFU.EX2 R12, R45 ;  /* 0x0000002d000c7308 */ /* 0x0004e20000000800 */
[----:B----4-:R-:W-:Y:S01]  /*3c40*/  @!P3 FMUL R35, R35, R35 ;  /* 0x000000232323b220 */ /* 0x010fe20000400000 */
[----:B------:R-:W-:Y:S01]  /*3c50*/  FADD R19, R19, R52 ;  /* 0x0000003413137221 */ /* 0x000fe20000000000 */
[----:B------:R-:W-:Y:S01]  /*3c60*/  FADD R13, R13, R26 ;  /* 0x0000001a0d0d7221 */ /* 0x000fe20000000000 */
[----:B------:R-:W-:Y:S01]  /*3c70*/  F2FP.BF16.F32.PACK_AB R26, R29, R28 ;  /* 0x0000001c1d1a723e */ /* 0x000fe200000010ff */
[----:B------:R-:W-:Y:S01]  /*3c80*/  FADD R49, R42, R35 ;  /* 0x000000232a317221 */ /* 0x000fe20000000000 */
[----:B------:R-:W-:Y:S01]  /*3c90*/  F2FP.BF16.F32.PACK_AB R28, R33, R32 ;  /* 0x00000020211c723e */ /* 0x000fe200000010ff */
[----:B------:R-:W-:Y:S01]  /*3ca0*/  FADD R30, R13, R30 ;  /* 0x0000001e0d1e7221 */ /* 0x000fe20000000000 */
[----:B------:R-:W-:Y:S01]  /*3cb0*/  SHF.L.U32 R13, R81, 0x1f, RZ ;  /* 0x0000001f510d7819 */ /* 0x000fe200000006ff */
[----:B--2---:R-:W-:Y:S01]  /*3cc0*/  FADD R45, R39, R54 ;  /* 0x00000036272d7221 */ /* 0x004fe20000000000 */
[----:B------:R-:W-:Y:S01]  /*3cd0*/  FADD R48, R48, R49 ;  /* 0x0000003130307221 */ /* 0x000fe20000000000 */
[----:B-1----:R-:W-:Y:S01]  /*3ce0*/  @!P2 FMUL R11, R11, R11 ;  /* 0x0000000b0b0ba220 */ /* 0x002fe20000400000 */
[----:B------:R1:W2:Y:S01]  /*3cf0*/  SYNCS.PHASECHK.TRANS64.TRYWAIT P2, [UR7+0xa800], R13 ;  /* 0x00a8000dff0075a7 */ /* 0x0002a20008040147 */
[----:B------:R-:W-:Y:S01]  /*3d00*/  FADD R22, R22, R45 ;  /* 0x0000002d16167221 */ /* 0x000fe20000000000 */
[----:B------:R-:W-:Y:S01]  /*3d10*/  FADD R48, R21, R48 ;  /* 0x0000003015307221 */ /* 0x000fe20000000000 */
[----:B------:R-:W-:Y:S01]  /*3d20*/  FFMA R6, R11, R6, R30 ;  /* 0x000000060b067223 */ /* 0x000fe2000000001e */
[----:B------:R-:W-:Y:S01]  /*3d30*/  F2FP.BF16.F32.PACK_AB R29, R38, R41 ;  /* 0x00000029261d723e */ /* 0x000fe200000010ff */
[----:B------:R-:W-:Y:S01]  /*3d40*/  FADD R19, R19, R22 ;  /* 0x0000001613137221 */ /* 0x000fe20000000000 */
[----:B---3--:R-:W-:Y:S01]  /*3d50*/  @!P4 FMUL R12, R12, R12 ;  /* 0x0000000c0c0cc220 */ /* 0x008fe20000400000 */
[----:B------:R-:W-:Y:S01]  /*3d60*/  F2FP.BF16.F32.PACK_AB R30, R37, R36 ;  /* 0x00000024251e723e */ /* 0x000fe200000010ff */
[----:B------:R-:W-:Y:S01]  /*3d70*/  FMUL R72, R72, R11 ;  /* 0x0000000b48487220 */ /* 0x000fe20000400000 */
[----:B------:R-:W-:Y:S01]  /*3d80*/  FADD R19, R19, R48 ;  /* 0x0000003013137221 */ /* 0x000fe20000000000 */
[----:B------:R-:W-:Y:S01]  /*3d90*/  F2FP.BF16.F32.PACK_AB R31, R42, R39 ;  /* 0x000000272a1f723e */ /* 0x000fe200000010ff */
[-C--:B------:R-:W-:Y:S01]  /*3da0*/  FMUL R73, R73, R11.reuse ;  /* 0x0000000b49497220 */ /* 0x080fe20000400000 */
[----:B------:R-:W-:Y:S01]  /*3db0*/  FMUL R76, R76, R11 ;  /* 0x0000000b4c4c7220 */ /* 0x000fe20000400000 */
[----:B------:R-:W-:Y:S01]  /*3dc0*/  FFMA R7, R12, R7, R19 ;  /* 0x000000070c077223 */ /* 0x000fe20000000013 */
[-C--:B------:R-:W-:Y:S01]  /*3dd0*/  FMUL R77, R77, R11.reuse ;  /* 0x0000000b4d4d7220 */ /* 0x080fe20000400000 */
[-C--:B------:R-:W-:Y:S01]  /*3de0*/  FMUL R64, R64, R11.reuse ;  /* 0x0000000b40407220 */ /* 0x080fe20000400000 */
[-C--:B------:R-:W-:Y:S01]  /*3df0*/  FMUL R65, R65, R11.reuse ;  /* 0x0000000b41417220 */ /* 0x080fe20000400000 */
[-C--:B------:R-:W-:Y:S01]  /*3e00*/  FMUL R68, R68, R11.reuse ;  /* 0x0000000b44447220 */ /* 0x080fe20000400000 */
[-C--:B------:R-:W-:Y:S01]  /*3e10*/  FMUL R69, R69, R11.reuse ;  /* 0x0000000b45457220 */ /* 0x080fe20000400000 */
[-C--:B------:R-:W-:Y:S01]  /*3e20*/  FMUL R56, R56, R11.reuse ;  /* 0x0000000b38387220 */ /* 0x080fe20000400000 */
[-C--:B------:R-:W-:Y:S01]  /*3e30*/  FMUL R57, R57, R11.reuse ;  /* 0x0000000b39397220 */ /* 0x080fe20000400000 */
[-C--:B------:R-:W-:Y:S01]  /*3e40*/  FMUL R60, R60, R11.reuse ;  /* 0x0000000b3c3c7220 */ /* 0x080fe20000400000 */
[----:B------:R-:W-:Y:S01]  /*3e50*/  FMUL R61, R61, R11 ;  /* 0x0000000b3d3d7220 */ /* 0x000fe20000400000 */
        /* <DEDUP_REMOVED lines=12> */
[----:B------:R-:W-:-:S02]  /*3f20*/  F2FP.BF16.F32.PACK_AB R36, R14, R9 ;  /* 0x000000090e24723e */ /* 0x000fc400000010ff */
[----:B------:R-:W-:Y:S02]  /*3f30*/  F2FP.BF16.F32.PACK_AB R37, R43, R44 ;  /* 0x0000002c2b25723e */ /* 0x000fe400000010ff */
[----:B------:R-:W-:Y:S02]  /*3f40*/  F2FP.BF16.F32.PACK_AB R38, R16, R15 ;  /* 0x0000000f1026723e */ /* 0x000fe400000010ff */
[----:B------:R-:W-:Y:S02]  /*3f50*/  F2FP.BF16.F32.PACK_AB R39, R47, R46 ;  /* 0x0000002e2f27723e */ /* 0x000fe400000010ff */
[----:B------:R-:W-:Y:S02]  /*3f60*/  F2FP.BF16.F32.PACK_AB R32, R18, R17 ;  /* 0x000000111220723e */ /* 0x000fe400000010ff */
[----:B------:R-:W-:Y:S02]  /*3f70*/  F2FP.BF16.F32.PACK_AB R33, R51, R50 ;  /* 0x000000323321723e */ /* 0x000fe400000010ff */
[----:B------:R-:W-:Y:S01]  /*3f80*/  F2FP.BF16.F32.PACK_AB R34, R20, R3 ;  /* 0x000000031422723e */ /* 0x000fe200000010ff */
[----:B-12---:R-:W-:Y:S06]  /*3f90*/  @!P0 BRA `(.L_x_27) ;  /* 0x0000000000048947 */ /* 0x006fec0003800000 */
[----:B------:R-:W-:Y:S01]  /*3fa0*/  BPT.TRAP 0x1 ;  /* 0x000000040000795c */ /* 0x000fe20000300000 */
.L_x_27:
[----:B------:R-:W-:Y:S05]  /*3fb0*/  @P2 BRA `(.L_x_28) ;  /* 0x0000000000082947 */ /* 0x000fea0003800000 */
[----:B------:R-:W1:Y:S02]  /*3fc0*/  SYNCS.PHASECHK.TRANS64.TRYWAIT P2, [UR7+0xa800], R13 ;  /* 0x00a8000dff0075a7 */ /* 0x000e640008040147 */
[----:B-1----:R-:W-:Y:S05]  /*3fd0*/  @!P2 BRA `(.L_x_29) ;  /* 0x000000500050a947 */ /* 0x002fea0003800000 */
.L_x_28:
[----:B------:R-:W-:Y:S01]  /*3fe0*/  UIMAD UR10, UR6, 0x180, UR16 ;  /* 0x00000180060a78a4 */ /* 0x000fe2000f8e0210 */
[----:B------:R-:W-:Y:S01]  /*3ff0*/  WARPGROUP.ARRIVE ;  /* 0x00000000000079c5 */ /* 0x000fe20000000000 */
[----:B------:R-:W-:Y:S01]  /*4000*/  UMOV UR11, 0xc0000010 ;  /* 0xc0000010000b7882 */ /* 0x000fe20000000000 */
[----:B------:R-:W-:Y:S01]  /*4010*/  UMOV UR15, 0xc0000010 ;  /* 0xc0000010000f7882 */ /* 0x000fe20000000000 */
[----:B------:R-:W-:Y:S01]  /*4020*/  UIADD3 UR14, UR10, 0x80, URZ ;  /* 0x000000800a0e7890 */ /* 0x000fe2000fffe03f */
[----:B------:R-:W-:Y:S01]  /*4030*/  F2FP.BF16.F32.PACK_AB R35, R35, R54 ;  /* 0x000000362323723e */ /* 0x000fe200000010ff */
[----:B------:R-:W-:Y:S02]  /*4040*/  UIADD3 UR20, UR10, 0x100, URZ ;  /* 0x000001000a147890 */ /* 0x000fe4000fffe03f */
[----:B------:R-:W-:Y:S02]  /*4050*/  UIADD3 UR22, UR10, 0x120, URZ ;  /* 0x000001200a167890 */ /* 0x000fe4000fffe03f */
[----:B------:R-:W-:Y:S01]  /*4060*/  HGMMA.64x16x16.F32.BF16 R72, R24, gdesc[UR8].tnspB, R72, gsb0 ;  /* 0x4020000818487df0 */ /* 0x000fe20008001848 */
[----:B------:R-:W-:Y:S01]  /*4070*/  UMOV UR23, 0xc0000010 ;  /* 0xc000001000177882 */ /* 0x000fe20000000000 */
[----:B------:R-:W-:Y:S01]  /*4080*/  UMOV UR11, 0xc0000010 ;  /* 0xc0000010000b7882 */ /* 0x000fe20000000000 */
[----:B------:R-:W-:-:S02]  /*4090*/  WARPGROUP.DEPBAR.LE gsb0, 0x0 ;  /* 0x00008000000079c5 */ /* 0x000fc40000010000 */
[----:B------:R-:W-:-:S06]  /*40a0*/  WARPGROUP.ARRIVE ;  /* 0x00000000000079c5 */ /* 0x000fcc0000000000 */
[----:B------:R-:W-:Y:S01]  /*40b0*/  HGMMA.64x16x16.F32.BF16 R64, R24, gdesc[UR12].tnspB, R64, gsb0 ;  /* 0x4020000c18407df0 */ /* 0x000fe20008001840 */
[----:B------:R-:W-:Y:S01]  /*40c0*/  UMOV UR14, UR20 ;  /* 0x00000014000e7c82 */ /* 0x000fe20008000000 */
[----:B------:R-:W-:Y:S01]  /*40d0*/  UMOV UR15, 0xc0000010 ;  /* 0xc0000010000f7882 */ /* 0x000fe20000000000 */
[----:B------:R-:W-:Y:S01]  /*40e0*/  UIADD3 UR20, UR10, 0xa0, URZ ;  /* 0x000000a00a147890 */ /* 0x000fe2000fffe03f */
        /* <DEDUP_REMOVED lines=32> */
[----:B------:R-:W-:Y:S01]  /*42f0*/  UIADD3 UR10, UR10, 0x160, URZ ;  /* 0x000001600a0a7890 */ /* 0x000fe2000fffe03f */
[----:B------:R-:W-:Y:S02]  /*4300*/  WARPGROUP.DEPBAR.LE gsb0, 0x0 ;  /* 0x00008000000079c5 */ /* 0x000fe40000010000 */
[----:B------:R-:W-:-:S06]  /*4310*/  WARPGROUP.ARRIVE ;  /* 0x00000000000079c5 */ /* 0x000fcc0000000000 */
[----:B------:R-:W-:Y:S03]  /*4320*/  HGMMA.64x16x16.F32.BF16 R56, R36, gdesc[UR20].tnspB, R56, gsb0 ;  /* 0x4020001424387df0 */ /* 0x000fe60008001838 */
[----:B------:R-:W-:Y:S02]  /*4330*/  WARPGROUP.DEPBAR.LE gsb0, 0x0 ;  /* 0x00008000000079c5 */ /* 0x000fe40000010000 */
[----:B------:R-:W-:-:S06]  /*4340*/  WARPGROUP.ARRIVE ;  /* 0x00000000000079c5 */ /* 0x000fcc0000000000 */
[----:B------:R-:W-:Y:S01]  /*4350*/  HGMMA.64x16x16.F32.BF16 R72, R32, gdesc[UR12].tnspB, R72, gsb0 ;  /* 0x4020000c20487df0 */ /* 0x000fe20008001848 */
[----:B------:R-:W-:Y:S01]  /*4360*/  UMOV UR14, UR20 ;  /* 0x00000014000e7c82 */ /* 0x000fe20008000000 */
        /* <DEDUP_REMOVED lines=10> */
.L_x_30:
[----:B------:R-:W-:-:S04]  /*4410*/  ULEA UR7, UR17, UR38, 0x3 ;  /* 0x0000002611077291 */ /* 0x000fc8000f8e183f */
[----:B------:R-:W-:-:S04]  /*4420*/  UIADD3 UR7, UR7, 0xa828, URZ ;  /* 0x0000a82807077890 */ /* 0x000fc8000fffe03f */
[----:B------:R-:W-:-:S09]  /*4430*/  UPRMT UR7, URZ, 0x654, UR7 ;  /* 0x000006543f077896 */ /* 0x000fd20008000007 */
[----:B------:R-:W-:Y:S01]  /*4440*/  SYNCS.ARRIVE.TRANS64.RED.A1T0 RZ, [UR7], RZ ;  /* 0x000000ffffff79a7 */ /* 0x000fe20008100407 */
[----:B------:R-:W-:Y:S05]  /*4450*/  @P1 BRA `(.L_x_31) ;  /* 0x0000000000041947 */ /* 0x000fea0003800000 */
[----:B------:R-:W-:Y:S01]  /*4460*/  BPT.TRAP 0x1 ;  /* 0x000000040000795c */ /* 0x000fe20000300000 */
.L_x_31:
[----:B------:R-:W-:-:S04]  /*4470*/  UIADD3 UR17, UR17, 0x1, URZ ;  /* 0x0000000111117890 */ /* 0x000fc8000fffe03f */
[----:B------:R-:W-:-:S04]  /*4480*/  UISETP.NE.AND UP0, UPT, UR17, 0x5, UPT ;  /* 0x000000051100788c */ /* 0x000fc8000bf05270 */
[----:B------:R-:W-:Y:S01]  /*4490*/  USEL UR17, UR17, URZ, UP0 ;  /* 0x0000003f11117287 */ /* 0x000fe20008000000 */
[----:B------:R-:W-:Y:S11]  /*44a0*/  @!P0 BRA `(.L_x_32) ;  /* 0x0000000000048947 */ /* 0x000ff60003800000 */
[----:B------:R-:W-:Y:S01]  /*44b0*/  BPT.TRAP 0x1 ;  /* 0x000000040000795c */ /* 0x000fe20000300000 */
.L_x_32:
[----:B------:R-:W-:-:S04]  /*44c0*/  ULEA UR7, UR17, UR38, 0x3 ;  /* 0x0000002611077291 */ /* 0x000fc8000f8e183f */
[----:B------:R-:W-:-:S04]  /*44d0*/  UIADD3 UR7, UR7, 0xa828, URZ ;  /* 0x0000a82807077890 */ /* 0x000fc8000fffe03f */
[----:B------:R-:W-:-:S09]  /*44e0*/  UPRMT UR7, URZ, 0x654, UR7 ;  /* 0x000006543f077896 */ /* 0x000fd20008000007 */
[----:B------:R-:W-:Y:S01]  /*44f0*/  SYNCS.ARRIVE.TRANS64.RED.A1T0 RZ, [UR7], RZ ;  /* 0x000000ffffff79a7 */ /* 0x000fe20008100407 */
[----:B------:R-:W-:Y:S05]  /*4500*/  @P1 BRA `(.L_x_33) ;  /* 0x0000000000041947 */ /* 0x000fea0003800000 */
[----:B------:R-:W-:Y:S01]  /*4510*/  BPT.TRAP 0x1 ;  /* 0x000000040000795c */ /* 0x000fe20000300000 */
.L_x_33:
[----:B------:R-:W-:Y:S01]  /*4520*/  UIADD3 UR6, UR6, 0x1, URZ ;  /* 0x0000000106067890 */ /* 0x000fe2000fffe03f */
[C---:B------:R-:W-:Y:S01]  /*4530*/  ISETP.GT.AND P2, PT, R10.reuse, 0x1, PT ;  /* 0x000000010a00780c */ /* 0x040fe20003f44270 */
[----:B------:R-:W-:Y:S01]  /*4540*/  UIADD3 UR17, UR17, 0x1, URZ ;  /* 0x0000000111117890 */ /* 0x000fe2000fffe03f */
[----:B------:R-:W-:Y:S01]  /*4550*/  VIADD R5, R5, 0x40 ;  /* 0x0000004005057836 */ /* 0x000fe20000000000 */
[----:B------:R-:W-:Y:S01]  /*4560*/  UISETP.NE.AND UP2, UPT, UR6, 0x5, UPT ;  /* 0x000000050600788c */ /* 0x000fe2000bf45270 */
[----:B------:R-:W-:Y:S01]  /*4570*/  VIADD R3, R10, 0xffffffff ;  /* 0xffffffff0a037836 */ /* 0x000fe20000000000 */
[----:B------:R-:W-:Y:S01]  /*4580*/  UISETP.NE.AND UP0, UPT, UR17, 0x5, UPT ;  /* 0x000000051100788c */ /* 0x000fe2000bf05270 */
[----:B------:R-:W-:Y:S01]  /*4590*/  MOV R11, R4 ;  /* 0x00000004000b7202 */ /* 0x000fe20000000f00 */
[----:B------:R-:W-:Y:S01]  /*45a0*/  USEL UR7, URZ, 0x1, UP2 ;  /* 0x000000013f077887 */ /* 0x000fe20009000000 */
[----:B-1----:R-:W-:Y:S01]  /*45b0*/  IMAD.MOV.U32 R13, RZ, RZ, R8 ;  /* 0x000000ffff0d7224 */ /* 0x002fe200078e0008 */
[----:B------:R-:W-:-:S02]  /*45c0*/  USEL UR17, UR17, URZ, UP0 ;  /* 0x0000003f11117287 */ /* 0x000fc40008000000 */
[----:B------:R-:W-:Y:S02]  /*45d0*/  USEL UR20, UR6, URZ, UP2 ;  /* 0x0000003f06147287 */ /* 0x000fe40009000000 */
[----:B------:R-:W-:Y:S01]  /*45e0*/  LOP3.LUT R9, R81, UR7, RZ, 0x3c, !PT ;  /* 0x0000000751097c12 */ /* 0x000fe2000f8e3cff */
[----:B------:R-:W-:Y:S09]  /*45f0*/  @P2 BRA `(.L_x_34) ;  /* 0xffffffe4005c2947 */ /* 0x000ff2000383ffff */
.L_x_23:
[----:B------:R-:W-:-:S13]  /*4600*/  ISETP.GE.AND P2, PT, R10, RZ, PT ;  /* 0x000000ff0a00720c */ /* 0x000fda0003f46270 */
[----:B------:R-:W-:Y:S05]  /*4610*/  @!P2 BRA `(.L_x_35) ;  /* 0x0000001c00e8a947 */ /* 0x000fea0003800000 */
[----:B------:R-:W-:Y:S01]  /*4620*/  VIADD R3, R10, 0x1 ;  /* 0x000000010a037836 */ /* 0x000fe20000000000 */
[----:B------:R-:W-:Y:S01]  /*4630*/  MOV R10, R4 ;  /* 0x00000004000a7202 */ /* 0x000fe20000000f00 */
[----:B------:R-:W-:Y:S01]  /*4640*/  IMAD.MOV.U32 R11, RZ, RZ, R8 ;  /* 0x000000ffff0b7224 */ /* 0x000fe200078e0008 */
[----:B------:R-:W-:-:S06]  /*4650*/  ULDC UR21, c[0x0][0x604] ;  /* 0x0001810000157ab9 */ /* 0x000fcc0000000800 */
.L_x_46:
[----:B------:R-:W-:Y:S05]  /*4660*/  @!P0 BRA `(.L_x_36) ;  /* 0x0000000000048947 */ /* 0x000fea0003800000 */
[----:B------:R-:W-:Y:S01]  /*4670*/  BPT.TRAP 0x1 ;  /* 0x000000040000795c */ /* 0x000fe20000300000 */
.L_x_36:
[----:B------:R-:W-:Y:S01]  /*4680*/  ULEA UR6, UR20, UR38, 0x3 ;  /* 0x0000002614067291 */ /* 0x000fe2000f8e183f */
[----:B------:R-:W-:-:S08]  /*4690*/  SHF.L.U32 R4, R9, 0x1f, RZ ;  /* 0x0000001f09047819 */ /* 0x000fd000000006ff */
[----:B------:R-:W1:Y:S02]  /*46a0*/  SYNCS.PHASECHK.TRANS64.TRYWAIT P2, [UR6+0xa800], R4 ;  /* 0x00a80004ff0075a7 */ /* 0x000e640008040146 */
[----:B-1----:R-:W-:Y:S05]  /*46b0*/  @!P2 BRA `(.L_x_37) ;  /* 0x0000004800b0a947 */ /* 0x002fea0003800000 */
.L_x_108:
        /* <DEDUP_REMOVED lines=22> */
.L_x_38:
[C---:B------:R-:W-:Y:S01]  /*4820*/  VIADD R15, R5.reuse, 0x1 ;  /* 0x00000001050f7836 */ /* 0x040fe20000000000 */
[C---:B------:R-:W-:Y:S01]  /*4830*/  ISETP.GE.AND P2, PT, R0.reuse, R5, PT ;  /* 0x000000050000720c */ /* 0x040fe20003f46270 */
[C---:B------:R-:W-:Y:S01]  /*4840*/  VIADD R19, R5.reuse, 0x9 ;  /* 0x0000000905137836 */ /* 0x040fe20000000000 */
[C---:B------:R-:W-:Y:S01]  /*4850*/  IADD3 R17, R5.reuse, 0x8, RZ ;  /* 0x0000000805117810 */ /* 0x040fe20007ffe0ff */
[C---:B------:R-:W-:Y:S01]  /*4860*/  VIADD R21, R5.reuse, 0x10 ;  /* 0x0000001005157836 */ /* 0x040fe20000000000 */
[----:B------:R-:W-:Y:S01]  /*4870*/  ISETP.GE.AND P3, PT, R0, R15, PT ;  /* 0x0000000f0000720c */ /* 0x000fe20003f66270 */
[C---:B------:R-:W-:Y:S01]  /*4880*/  VIADD R83, R5.reuse, 0x19 ;  /* 0x0000001905537836 */ /* 0x040fe20000000000 */
[----:B-1----:R-:W-:Y:S01]  /*4890*/  FSEL R13, R24, -INF , P2 ;  /* 0xff800000180d7808 */ /* 0x002fe20001000000 */
[C---:B------:R-:W-:Y:S01]  /*48a0*/  VIADD R87, R5.reuse, 0x21 ;  /* 0x0000002105577836 */ /* 0x040fe20000000000 */
[C---:B------:R-:W-:Y:S01]  /*48b0*/  ISETP.GE.AND P2, PT, R0.reuse, R17, PT ;  /* 0x000000110000720c */ /* 0x040fe20003f46270 */
[----:B------:R-:W-:Y:S01]  /*48c0*/  VIADD R95, R5, 0x31 ;  /* 0x00000031055f7836 */ /* 0x000fe20000000000 */
[----:B------:R-:W-:Y:S01]  /*48d0*/  FSEL R25, R25, -INF , P3 ;  /* 0xff80000019197808 */ /* 0x000fe20001800000 */
[----:B------:R-:W-:Y:S01]  /*48e0*/  VIADD R99, R5, 0x39 ;  /* 0x0000003905637836 */ /* 0x000fe20000000000 */
[----:B------:R-:W-:Y:S01]  /*48f0*/  FMNMX R4, R13, R10, !PT ;  /* 0x0000000a0d047209 */ /* 0x000fe20007800000 */
[----:B------:R-:W-:Y:S01]  /*4900*/  ULEA UR7, UR6, UR38, 0x3 ;  /* 0x0000002606077291 */ /* 0x000fe2000f8e183f */
[----:B------:R-:W-:-:S02]  /*4910*/  ISETP.GE.AND P3, PT, R0, R19, PT ;  /* 0x000000130000720c */ /* 0x000fc40003f66270 */
[----:B------:R-:W-:Y:S02]  /*4920*/  FSEL R28, R28, -INF , P2 ;  /* 0xff8000001c1c7808 */ /* 0x000fe40001000000 */
[----:B------:R-:W-:Y:S02]  /*4930*/  FMNMX R81, R25, R4, !PT ;  /* 0x0000000419517209 */ /* 0x000fe40007800000 */
[----:B------:R-:W-:Y:S02]  /*4940*/  IADD3 R23, R5, 0x11, RZ ;  /* 0x0000001105177810 */ /* 0x000fe40007ffe0ff */
[----:B------:R-:W-:Y:S02]  /*4950*/  ISETP.GE.AND P2, PT, R0, R21, PT ;  /* 0x000000150000720c */ /* 0x000fe40003f46270 */
[----:B------:R-:W-:Y:S02]  /*4960*/  FSEL R29, R29, -INF , P3 ;  /* 0xff8000001d1d7808 */ /* 0x000fe40001800000 */
[----:B------:R-:W-:Y:S01]  /*4970*/  FMNMX R4, R28, R81, !PT ;  /* 0x000000511c047209 */ /* 0x000fe20007800000 */
[----:B------:R-:W-:Y:S01]  /*4980*/  VIADD R81, R5, 0x18 ;  /* 0x0000001805517836 */ /* 0x000fe20000000000 */
[----:B------:R-:W-:-:S02]  /*4990*/  ISETP.GE.AND P3, PT, R0, R23, PT ;  /* 0x000000170000720c */ /* 0x000fc40003f66270 */
[----:B------:R-:W-:Y:S02]  /*49a0*/  FSEL R32, R32, -INF , P2 ;  /* 0xff80000020207808 */ /* 0x000fe40001000000 */
[----:B------:R-:W-:Y:S02]  /*49b0*/  FMNMX R85, R29, R4, !PT ;  /* 0x000000041d557209 */ /* 0x000fe40007800000 */
[----:B------:R-:W-:Y:S02]  /*49c0*/  ISETP.GE.AND P2, PT, R0, R81, PT ;  /* 0x000000510000720c */ /* 0x000fe40003f46270 */
[----:B------:R-:W-:Y:S02]  /*49d0*/  FSEL R33, R33, -INF , P3 ;  /* 0xff80000021217808 */ /* 0x000fe40001800000 */
[----:B------:R-:W-:Y:S02]  /*49e0*/  FMNMX R4, R32, R85, !PT ;  /* 0x0000005520047209 */ /* 0x000fe40007800000 */
[----:B------:R-:W-:-:S02]  /*49f0*/  IADD3 R85, R5, 0x20, RZ ;  /* 0x0000002005557810 */ /* 0x000fc40007ffe0ff */
[----:B------:R-:W-:Y:S02]  /*4a00*/  ISETP.GE.AND P3, PT, R0, R83, PT ;  /* 0x000000530000720c */ /* 0x000fe40003f66270 */
[----:B------:R-:W-:Y:S02]  /*4a10*/  FSEL R36, R36, -INF , P2 ;  /* 0xff80000024247808 */ /* 0x000fe40001000000 */
[----:B------:R-:W-:Y:S02]  /*4a20*/  FMNMX R89, R33, R4, !PT ;  /* 0x0000000421597209 */ /* 0x000fe40007800000 */
[----:B------:R-:W-:Y:S02]  /*4a30*/  ISETP.GE.AND P2, PT, R0, R85, PT ;  /* 0x000000550000720c */ /* 0x000fe40003f46270 */
[----:B------:R-:W-:Y:S02]  /*4a40*/  FSEL R37, R37, -INF , P3 ;  /* 0xff80000025257808 */ /* 0x000fe40001800000 */
[----:B------:R-:W-:Y:S01]  /*4a50*/  FMNMX R4, R36, R89, !PT ;  /* 0x0000005924047209 */ /* 0x000fe20007800000 */
[----:B------:R-:W-:Y:S01]  /*4a60*/  VIADD R89, R5, 0x28 ;  /* 0x0000002805597836 */ /* 0x000fe20000000000 */
        /* <DEDUP_REMOVED lines=20> */
[----:B------:R-:W-:-:S02]  /*4bb0*/  FMNMX R4, R48, R101, !PT ;  /* 0x0000006530047209 */ /* 0x000fc40007800000 */
[----:B------:R-:W-:Y:S02]  /*4bc0*/  ISETP.GE.AND P3, PT, R0, R99, PT ;  /* 0x000000630000720c */ /* 0x000fe40003f66270 */
[----:B------:R-:W-:Y:S02]  /*4bd0*/  FSEL R52, R52, -INF , P2 ;  /* 0xff80000034347808 */ /* 0x000fe40001000000 */
[----:B------:R-:W-:Y:S02]  /*4be0*/  FMNMX R101, R49, R4, !PT ;  /* 0x0000000431657209 */ /* 0x000fe40007800000 */
[----:B------:R-:W-:Y:S02]  /*4bf0*/  FSEL R53, R53, -INF , P3 ;  /* 0xff80000035357808 */ /* 0x000fe40001800000 */
[----:B------:R-:W-:Y:S02]  /*4c00*/  FMNMX R4, R52, R101, !PT ;  /* 0x0000006534047209 */ /* 0x000fe40007800000 */
[----:B------:R-:W-:-:S02]  /*4c10*/  ISETP.GE.AND P2, PT, R2, R5, PT ;  /* 0x000000050200720c */ /* 0x000fc40003f46270 */
[----:B------:R-:W-:Y:S02]  /*4c20*/  FMNMX R4, R53, R4, !PT ;  /* 0x0000000435047209 */ /* 0x000fe40007800000 */
[----:B------:R-:W-:Y:S02]  /*4c30*/  ISETP.GE.AND P3, PT, R2, R15, PT ;  /* 0x0000000f0200720c */ /* 0x000fe40003f66270 */
[----:B------:R-:W-:Y:S01]  /*4c40*/  FSEL R26, R26, -INF , P2 ;  /* 0xff8000001a1a7808 */ /* 0x000fe20001000000 */
[----:B------:R-:W1:Y:S01]  /*4c50*/  SHFL.BFLY PT, R101, R4, 0x1, 0x1f ;  /* 0x0c201f0004657f89 */ /* 0x000e6200000e0000 */
[----:B------:R-:W-:Y:S02]  /*4c60*/  ISETP.GE.AND P2, PT, R2, R17, PT ;  /* 0x000000110200720c */ /* 0x000fe40003f46270 */
[----:B------:R-:W-:Y:S02]  /*4c70*/  FSEL R27, R27, -INF , P3 ;  /* 0xff8000001b1b7808 */ /* 0x000fe40001800000 */
[----:B------:R-:W-:-:S02]  /*4c80*/  FMNMX R12, R26, R11, !PT ;  /* 0x0000000b1a0c7209 */ /* 0x000fc40007800000 */
[----:B------:R-:W-:Y:S02]  /*4c90*/  ISETP.GE.AND P3, PT, R2, R19, PT ;  /* 0x000000130200720c */ /* 0x000fe40003f66270 */
[----:B------:R-:W-:Y:S02]  /*4ca0*/  FSEL R30, R30, -INF , P2 ;  /* 0xff8000001e1e7808 */ /* 0x000fe40001000000 */
[----:B------:R-:W-:Y:S02]  /*4cb0*/  FMNMX R15, R27, R12, !PT ;  /* 0x0000000c1b0f7209 */ /* 0x000fe40007800000 */
[----:B------:R-:W-:Y:S02]  /*4cc0*/  FSEL R31, R31, -INF , P3 ;  /* 0xff8000001f1f7808 */ /* 0x000fe40001800000 */
[C---:B------:R-:W-:Y:S02]  /*4cd0*/  ISETP.GE.AND P2, PT, R2.reuse, R21, PT ;  /* 0x000000150200720c */ /* 0x040fe40003f46270 */
[----:B------:R-:W-:-:S02]  /*4ce0*/  ISETP.GE.AND P4, PT, R2, R23, PT ;  /* 0x000000170200720c */ /* 0x000fc40003f86270 */
[----:B------:R-:W-:Y:S02]  /*4cf0*/  FSEL R34, R34, -INF , P2 ;  /* 0xff80000022227808 */ /* 0x000fe40001000000 */
[----:B------:R-:W-:Y:S02]  /*4d00*/  ISETP.GE.AND P3, PT, R2, R81, PT ;  /* 0x000000510200720c */ /* 0x000fe40003f66270 */
[----:B------:R-:W-:Y:S02]  /*4d10*/  FSEL R35, R35, -INF , P4 ;  /* 0xff80000023237808 */ /* 0x000fe40002000000 */
[----:B-1----:R-:W-:Y:S02]  /*4d20*/  FMNMX R101, R4, R101, !PT ;  /* 0x0000006504657209 */ /* 0x002fe40007800000 */
[----:B------:R-:W-:Y:S02]  /*4d30*/  FMNMX R4, R30, R15, !PT ;  /* 0x0000000f1e047209 */ /* 0x000fe40007800000 */
[----:B------:R-:W-:Y:S01]  /*4d40*/  ISETP.GE.AND P2, PT, R2, R83, PT ;  /* 0x000000530200720c */ /* 0x000fe20003f46270 */
[----:B------:R-:W1:Y:S01]  /*4d50*/  SHFL.BFLY PT, R8, R101, 0x2, 0x1f ;  /* 0x0c401f0065087f89 */ /* 0x000e6200000e0000 */
[----:B------:R-:W-:-:S02]  /*4d60*/  FMNMX R15, R31, R4, !PT ;  /* 0x000000041f0f7209 */ /* 0x000fc40007800000 */
[----:B------:R-:W-:Y:S02]  /*4d70*/  FSEL R38, R38, -INF , P3 ;  /* 0xff80000026267808 */ /* 0x000fe40001800000 */
[C---:B------:R-:W-:Y:S02]  /*4d80*/  ISETP.GE.AND P4, PT, R2.reuse, R85, PT ;  /* 0x000000550200720c */ /* 0x040fe40003f86270 */
[----:B------:R-:W-:Y:S02]  /*4d90*/  FSEL R39, R39, -INF , P2 ;  /* 0xff80000027277808 */ /* 0x000fe40001000000 */
[C---:B------:R-:W-:Y:S02]  /*4da0*/  ISETP.GE.AND P3, PT, R2.reuse, R87, PT ;  /* 0x000000570200720c */ /* 0x040fe40003f66270 */
[----:B------:R-:W-:Y:S02]  /*4db0*/  ISETP.GE.AND P2, PT, R2, R91, PT ;  /* 0x0000005b0200720c */ /* 0x000fe40003f46270 */
[----:B------:R-:W-:-:S02]  /*4dc0*/  FSEL R42, R42, -INF , P4 ;  /* 0xff8000002a2a7808 */ /* 0x000fc40002000000 */
[----:B------:R-:W-:Y:S02]  /*4dd0*/  FSEL R43, R43, -INF , P3 ;  /* 0xff8000002b2b7808 */ /* 0x000fe40001800000 */
[----:B------:R-:W-:Y:S02]  /*4de0*/  FSEL R47, R47, -INF , P2 ;  /* 0xff8000002f2f7808 */ /* 0x000fe40001000000 */
[C---:B------:R-:W-:Y:S02]  /*4df0*/  ISETP.GE.AND P4, PT, R2.reuse, R93, PT ;  /* 0x0000005d0200720c */ /* 0x040fe40003f86270 */
[----:B------:R-:W-:Y:S02]  /*4e00*/  ISETP.GE.AND P3, PT, R2, R95, PT ;  /* 0x0000005f0200720c */ /* 0x000fe40003f66270 */
[----:B------:R-:W-:Y:S02]  /*4e10*/  FSEL R50, R50, -INF , P4 ;  /* 0xff80000032327808 */ /* 0x000fe40002000000 */
[----:B-1----:R-:W-:-:S02]  /*4e20*/  FMNMX R4, R101, R8, !PT ;  /* 0x0000000865047209 */ /* 0x002fc40007800000 */
[----:B------:R-:W-:Y:S02]  /*4e30*/  FMNMX R8, R34, R15, !PT ;  /* 0x0000000f22087209 */ /* 0x000fe40007800000 */
[C---:B------:R-:W-:Y:S02]  /*4e40*/  FSETP.NEU.AND P5, PT, R4.reuse, -INF , PT ;  /* 0xff8000000400780b */ /* 0x040fe40003fad000 */
[----:B------:R-:W-:Y:S02]  /*4e50*/  FMNMX R17, R35, R8, !PT ;  /* 0x0000000823117209 */ /* 0x000fe40007800000 */
[----:B------:R-:W-:Y:S02]  /*4e60*/  FSEL R15, R4, RZ, P5 ;  /* 0x000000ff040f7208 */ /* 0x000fe40002800000 */
[----:B------:R-:W-:Y:S02]  /*4e70*/  FMNMX R8, R38, R17, !PT ;  /* 0x0000001126087209 */ /* 0x000fe40007800000 */
[----:B------:R-:W-:Y:S01]  /*4e80*/  ISETP.GE.AND P5, PT, R2, R89, PT ;  /* 0x000000590200720c */ /* 0x000fe20003fa6270 */
[----:B------:R-:W-:Y:S01]  /*4e90*/  FMUL R12, R15, UR21 ;  /* 0x000000150f0c7c20 */ /* 0x000fe20008400000 */
[----:B------:R-:W-:Y:S01]  /*4ea0*/  FMNMX R17, R39, R8, !PT ;  /* 0x0000000827117209 */ /* 0x000fe20007800000 */
[----:B------:R-:W-:Y:S01]  /*4eb0*/  FADD R15, -R15, R10 ;  /* 0x0000000a0f0f7221 */ /* 0x000fe20000000100 */
[----:B------:R-:W-:Y:S01]  /*4ec0*/  FSEL R46, R46, -INF , P5 ;  /* 0xff8000002e2e7808 */ /* 0x000fe20002800000 */
[--C-:B------:R-:W-:Y:S01]  /*4ed0*/  FFMA R13, R13, UR21, -R12.reuse ;  /* 0x000000150d0d7c23 */ /* 0x100fe2000800080c */
[--C-:B------:R-:W-:Y:S01]  /*4ee0*/  FFMA R25, R25, UR21, -R12.reuse ;  /* 0x0000001519197c23 */ /* 0x100fe2000800080c */
[----:B------:R-:W-:Y:S01]  /*4ef0*/  FMNMX R8, R42, R17, !PT ;  /* 0x000000112a087209 */ /* 0x000fe20007800000 */
[--C-:B------:R-:W-:Y:S01]  /*4f00*/  FFMA R28, R28, UR21, -R12.reuse ;  /* 0x000000151c1c7c23 */ /* 0x100fe2000800080c */
[----:B------:R-:W-:Y:S01]  /*4f10*/  ISETP.GE.AND P4, PT, R2, R99, PT ;  /* 0x000000630200720c */ /* 0x000fe20003f86270 */
[--C-:B------:R-:W-:Y:S01]  /*4f20*/  FFMA R29, R29, UR21, -R12.reuse ;  /* 0x000000151d1d7c23 */ /* 0x100fe2000800080c */
[----:B------:R-:W-:Y:S01]  /*4f30*/  FSETP.GEU.AND P6, PT, R13, -126, PT ;  /* 0xc2fc00000d00780b */ /* 0x000fe20003fce000 */
[--C-:B------:R-:W-:Y:S01]  /*4f40*/  FFMA R32, R32, UR21, -R12.reuse ;  /* 0x0000001520207c23 */ /* 0x100fe2000800080c */
[----:B------:R-:W-:Y:S01]  /*4f50*/  FSETP.GEU.AND P2, PT, R25, -126, PT ;  /* 0xc2fc00001900780b */ /* 0x000fe20003f4e000 */
[--C-:B------:R-:W-:Y:S01]  /*4f60*/  FFMA R36, R36, UR21, -R12.reuse ;  /* 0x0000001524247c23 */ /* 0x100fe2000800080c */
[----:B------:R-:W-:Y:S01]  /*4f70*/  FMNMX R17, R43, R8, !PT ;  /* 0x000000082b117209 */ /* 0x000fe20007800000 */
[--C-:B------:R-:W-:Y:S01]  /*4f80*/  FFMA R33, R33, UR21, -R12.reuse ;  /* 0x0000001521217c23 */ /* 0x100fe2000800080c */
[----:B------:R-:W-:Y:S01]  /*4f90*/  ISETP.GE.AND P5, PT, R2, R97, PT ;  /* 0x000000610200720c */ /* 0x000fe20003fa6270 */
[--C-:B------:R-:W-:Y:S01]  /*4fa0*/  FFMA R37, R37, UR21, -R12.reuse ;  /* 0x0000001525257c23 */ /* 0x100fe2000800080c */
[----:B------:R-:W-:Y:S01]  /*4fb0*/  FMNMX R8, R46, R17, !PT ;  /* 0x000000112e087209 */ /* 0x000fe20007800000 */
[--C-:B------:R-:W-:Y:S01]  /*4fc0*/  FFMA R40, R40, UR21, -R12.reuse ;  /* 0x0000001528287c23 */ /* 0x100fe2000800080c */
[----:B------:R-:W-:Y:S01]  /*4fd0*/  FSEL R51, R51, -INF , P3 ;  /* 0xff80000033337808 */ /* 0x000fe20001800000 */
[--C-:B------:R-:W-:Y:S01]  /*4fe0*/  FFMA R41, R41, UR21, -R12.reuse ;  /* 0x0000001529297c23 */ /* 0x100fe2000800080c */
[----:B------:R-:W-:Y:S01]  /*4ff0*/  FMNMX R17, R47, R8, !PT ;  /* 0x000000082f117209 */ /* 0x000fe20007800000 */
[----:B------:R-:W-:Y:S01]  /*5000*/  @!P6 FMUL R13, R13, 0.5 ;  /* 0x3f0000000d0de820 */ /* 0x000fe20000400000 */
[----:B------:R-:W-:Y:S01]  /*5010*/  FSEL R55, R55, -INF , P4 ;  /* 0xff80000037377808 */ /* 0x000fe20002000000 */
[----:B------:R-:W-:Y:S01]  /*5020*/  @!P2 FMUL R25, R25, 0.5 ;  /* 0x3f0000001919a820 */ /* 0x000fe20000400000 */
[----:B------:R-:W-:Y:S01]  /*5030*/  FSETP.GEU.AND P3, PT, R28, -126, PT ;  /* 0xc2fc00001c00780b */ /* 0x000fe20003f6e000 */
[--C-:B------:R-:W-:Y:S01]  /*5040*/  FFMA R45, R45, UR21, -R12.reuse ;  /* 0x000000152d2d7c23 */ /* 0x100fe2000800080c */
[----:B------:R-:W-:Y:S01]  /*5050*/  FSETP.GEU.AND P4, PT, R29, -126, PT ;  /* 0xc2fc00001d00780b */ /* 0x000fe20003f8e000 */
[----:B------:R-:W1:Y:S01]  /*5060*/  MUFU.EX2 R14, R25 ;  /* 0x00000019000e7308 */ /* 0x000e620000000800 */
[----:B------:R-:W-:Y:S01]  /*5070*/  FSEL R54, R54, -INF , P5 ;  /* 0xff80000036367808 */ /* 0x000fe20002800000 */
[--C-:B------:R-:W-:Y:S01]  /*5080*/  FFMA R44, R44, UR21, -R12.reuse ;  /* 0x000000152c2c7c23 */ /* 0x100fe2000800080c */
[----:B------:R-:W-:Y:S01]  /*5090*/  FMNMX R8, R50, R17, !PT ;  /* 0x0000001132087209 */ /* 0x000fe20007800000 */
[--C-:B------:R-:W-:Y:S01]  /*50a0*/  FFMA R48, R48, UR21, -R12.reuse ;  /* 0x0000001530307c23 */ /* 0x100fe2000800080c */
[----:B------:R-:W-:Y:S01]  /*50b0*/  FSETP.GEU.AND P5, PT, R32, -126, PT ;  /* 0xc2fc00002000780b */ /* 0x000fe20003fae000 */
[--C-:B------:R-:W-:Y:S01]  /*50c0*/  FFMA R49, R49, UR21, -R12.reuse ;  /* 0x0000001531317c23 */ /* 0x100fe2000800080c */
[----:B------:R-:W-:Y:S01]  /*50d0*/  FMNMX R17, R51, R8, !PT ;  /* 0x0000000833117209 */ /* 0x000fe20007800000 */
[----:B------:R-:W2:Y:S01]  /*50e0*/  MUFU.EX2 R13, R13 ;  /* 0x0000000d000d7308 */ /* 0x000ea20000000800 */
[--C-:B------:R-:W-:Y:S01]  /*50f0*/  FFMA R52, R52, UR21, -R12.reuse ;  /* 0x0000001534347c23 */ /* 0x100fe2000800080c */
[----:B------:R-:W-:Y:S01]  /*5100*/  @!P3 FMUL R28, R28, 0.5 ;  /* 0x3f0000001c1cb820 */ /* 0x000fe20000400000 */
[----:B------:R-:W-:Y:S01]  /*5110*/  FMNMX R8, R54, R17, !PT ;  /* 0x0000001136087209 */ /* 0x000fe20007800000 */
[----:B------:R-:W-:Y:S01]  /*5120*/  @!P4 FMUL R29, R29, 0.5 ;  /* 0x3f0000001d1dc820 */ /* 0x000fe20000400000 */
[----:B------:R-:W-:Y:S01]  /*5130*/  FFMA R53, R53, UR21, -R12 ;  /* 0x0000001535357c23 */ /* 0x000fe2000800080c */
[----:B------:R-:W-:Y:S01]  /*5140*/  FMUL R15, R15, UR21 ;  /* 0x000000150f0f7c20 */ /* 0x000fe20008400000 */
[----:B------:R-:W-:Y:S01]  /*5150*/  FMNMX R8, R55, R8, !PT ;  /* 0x0000000837087209 */ /* 0x000fe20007800000 */
[----:B------:R-:W3:Y:S01]  /*5160*/  MUFU.EX2 R28, R28 ;  /* 0x0000001c001c7308 */ /* 0x000ee20000000800 */
[----:B-1----:R-:W-:Y:S01]  /*5170*/  @!P2 FMUL R14, R14, R14 ;  /* 0x0000000e0e0ea220 */ /* 0x002fe20000400000 */
[----:B------:R-:W-:Y:S01]  /*5180*/  @!P5 FMUL R32, R32, 0.5 ;  /* 0x3f0000002020d820 */ /* 0x000fe20000400000 */
[----:B------:R-:W-:Y:S01]  /*5190*/  FSETP.GEU.AND P2, PT, R36, -126, PT ;  /* 0xc2fc00002400780b */ /* 0x000fe20003f4e000 */
[----:B------:R-:W1:Y:S04]  /*51a0*/  SHFL.BFLY PT, R17, R8, 0x1, 0x1f ;  /* 0x0c201f0008117f89 */ /* 0x000e6800000e0000 */
[----:B------:R-:W4:Y:S01]  /*51b0*/  MUFU.EX2 R29, R29 ;  /* 0x0000001d001d7308 */ /* 0x000f220000000800 */
[----:B--2---:R-:W-:Y:S01]  /*51c0*/  @!P6 FMUL R13, R13, R13 ;  /* 0x0000000d0d0de220 */ /* 0x004fe20000400000 */
[----:B------:R-:W-:-:S06]  /*51d0*/  FSETP.GEU.AND P6, PT, R33, -126, PT ;  /* 0xc2fc00002100780b */ /* 0x000fcc0003fce000 */
[----:B------:R-:W2:Y:S01]  /*51e0*/  MUFU.EX2 R32, R32 ;  /* 0x0000002000207308 */ /* 0x000ea20000000800 */
[----:B---3--:R-:W-:Y:S01]  /*51f0*/  @!P3 FMUL R28, R28, R28 ;  /* 0x0000001c1c1cb220 */ /* 0x008fe20000400000 */
[----:B------:R-:W-:Y:S01]  /*5200*/  @!P2 FMUL R36, R36, 0.5 ;  /* 0x3f0000002424a820 */ /* 0x000fe20000400000 */
[----:B------:R-:W-:-:S04]  /*5210*/  FSETP.GEU.AND P3, PT, R37, -126, PT ;  /* 0xc2fc00002500780b */ /* 0x000fc80003f6e000 */
[----:B------:R-:W-:Y:S01]  /*5220*/  @!P6 FMUL R33, R33, 0.5 ;  /* 0x3f0000002121e820 */ /* 0x000fe20000400000 */
[----:B------:R-:W3:Y:S01]  /*5230*/  MUFU.EX2 R36, R36 ;  /* 0x0000002400247308 */ /* 0x000ee20000000800 */
[----:B----4-:R-:W-:Y:S01]  /*5240*/  @!P4 FMUL R29, R29, R29 ;  /* 0x0000001d1d1dc220 */ /* 0x010fe20000400000 */
[----:B------:R-:W-:Y:S02]  /*5250*/  FSETP.GEU.AND P4, PT, R40, -126, PT ;  /* 0xc2fc00002800780b */ /* 0x000fe40003f8e000 */
[----:B-1----:R-:W-:-:S04]  /*5260*/  FMNMX R8, R8, R17, !PT ;  /* 0x0000001108087209 */ /* 0x002fc80007800000 */
[----:B------:R-:W1:Y:S01]  /*5270*/  MUFU.EX2 R33, R33 ;  /* 0x0000002100217308 */ /* 0x000e620000000800 */
[----:B--2---:R-:W-:Y:S01]  /*5280*/  @!P5 FMUL R32, R32, R32 ;  /* 0x000000202020d220 */ /* 0x004fe20000400000 */
[----:B------:R-:W-:Y:S01]  /*5290*/  FSETP.GEU.AND P5, PT, R41, -126, PT ;  /* 0xc2fc00002900780b */ /* 0x000fe20003fae000 */
[----:B------:R-:W2:Y:S01]  /*52a0*/  SHFL.BFLY PT, R19, R8, 0x2, 0x1f ;  /* 0x0c401f0008137f89 */ /* 0x000ea200000e0000 */
[----:B------:R-:W-:-:S03]  /*52b0*/  @!P3 FMUL R37, R37, 0.5 ;  /* 0x3f0000002525b820 */ /* 0x000fc60000400000 */
[----:B------:R-:W-:Y:S01]  /*52c0*/  @!P4 FMUL R40, R40, 0.5 ;  /* 0x3f0000002828c820 */ /* 0x000fe20000400000 */
[----:B---3--:R-:W-:Y:S02]  /*52d0*/  @!P2 FMUL R36, R36, R36 ;  /* 0x000000242424a220 */ /* 0x008fe40000400000 */
[----:B------:R-:W3:Y:S01]  /*52e0*/  MUFU.EX2 R37, R37 ;  /* 0x0000002500257308 */ /* 0x000ee20000000800 */
[----:B------:R-:W-:-:S04]  /*52f0*/  FSETP.GEU.AND P2, PT, R45, -126, PT ;  /* 0xc2fc00002d00780b */ /* 0x000fc80003f4e000 */
[----:B------:R-:W-:Y:S01]  /*5300*/  @!P5 FMUL R41, R41, 0.5 ;  /* 0x3f0000002929d820 */ /* 0x000fe20000400000 */
[----:B-1----:R-:W-:Y:S02]  /*5310*/  @!P6 FMUL R33, R33, R33 ;  /* 0x000000212121e220 */ /* 0x002fe40000400000 */
[----:B------:R-:W1:Y:S01]  /*5320*/  MUFU.EX2 R40, R40 ;  /* 0x0000002800287308 */ /* 0x000e620000000800 */
[----:B------:R-:W-:Y:S02]  /*5330*/  FSETP.GEU.AND P6, PT, R44, -126, PT ;  /* 0xc2fc00002c00780b */ /* 0x000fe40003fce000 */
[----:B------:R-:W-:-:S03]  /*5340*/  F2FP.BF16.F32.PACK_AB R80, R33, R32 ;  /* 0x000000202150723e */ /* 0x000fc600000010ff */
[----:B------:R-:W-:Y:S02]  /*5350*/  @!P2 FMUL R45, R45, 0.5 ;  /* 0x3f0000002d2da820 */ /* 0x000fe40000400000 */
[----:B------:R-:W4:Y:S01]  /*5360*/  MUFU.EX2 R41, R41 ;  /* 0x0000002900297308 */ /* 0x000f220000000800 */
[----:B---3--:R-:W-:Y:S01]  /*5370*/  @!P3 FMUL R37, R37, R37 ;  /* 0x000000252525b220 */ /* 0x008fe20000400000 */
[----:B--2---:R-:W-:Y:S02]  /*5380*/  FMNMX R8, R8, R19, !PT ;  /* 0x0000001308087209 */ /* 0x004fe40007800000 */
[----:B------:R-:W-:Y:S02]  /*5390*/  FSETP.GEU.AND P3, PT, R48, -126, PT ;  /* 0xc2fc00003000780b */ /* 0x000fe40003f6e000 */
[----:B------:R-:W-:Y:S01]  /*53a0*/  @!P6 FMUL R44, R44, 0.5 ;  /* 0x3f0000002c2ce820 */ /* 0x000fe20000400000 */
[----:B------:R-:W-:Y:S01]  /*53b0*/  F2FP.BF16.F32.PACK_AB R82, R37, R36 ;  /* 0x000000242552723e */ /* 0x000fe200000010ff */
[----:B------:R-:W2:Y:S01]  /*53c0*/  MUFU.EX2 R16, R45 ;  /* 0x0000002d00107308 */ /* 0x000ea20000000800 */
[----:B-1----:R-:W-:Y:S01]  /*53d0*/  @!P4 FMUL R40, R40, R40 ;  /* 0x000000282828c220 */ /* 0x002fe20000400000 */
[----:B------:R-:W-:-:S06]  /*53e0*/  FSETP.GEU.AND P4, PT, R49, -126, PT ;  /* 0xc2fc00003100780b */ /* 0x000fcc0003f8e000 */
[----:B------:R-:W1:Y:S01]  /*53f0*/  MUFU.EX2 R17, R44 ;  /* 0x0000002c00117308 */ /* 0x000e620000000800 */
[----:B----4-:R-:W-:Y:S01]  /*5400*/  @!P5 FMUL R41, R41, R41 ;  /* 0x000000292929d220 */ /* 0x010fe20000400000 */
[----:B------:R-:W-:Y:S01]  /*5410*/  FSETP.NEU.AND P5, PT, R8, -INF , PT ;  /* 0xff8000000800780b */ /* 0x000fe20003fad000 */
[----:B------:R-:W-:Y:S02]  /*5420*/  @!P3 FMUL R48, R48, 0.5 ;  /* 0x3f0000003030b820 */ /* 0x000fe40000400000 */
[----:B------:R-:W-:Y:S01]  /*5430*/  FADD R10, R14, R41 ;  /* 0x000000290e0a7221 */ /* 0x000fe20000000000 */
[----:B------:R-:W-:Y:S01]  /*5440*/  FSEL R20, R8, RZ, P5 ;  /* 0x000000ff08147208 */ /* 0x000fe20002800000 */
[----:B------:R-:W-:Y:S01]  /*5450*/  @!P4 FMUL R49, R49, 0.5 ;  /* 0x3f0000003131c820 */ /* 0x000fe20000400000 */
[----:B------:R-:W3:Y:S01]  /*5460*/  MUFU.EX2 R19, R48 ;  /* 0x0000003000137308 */ /* 0x000ee20000000800 */
[----:B--2---:R-:W-:Y:S01]  /*5470*/  @!P2 FMUL R16, R16, R16 ;  /* 0x000000101010a220 */ /* 0x004fe20000400000 */
[----:B------:R-:W-:Y:S01]  /*5480*/  FSETP.GEU.AND P5, PT, R52, -126, PT ;  /* 0xc2fc00003400780b */ /* 0x000fe20003fae000 */
[C---:B------:R-:W-:Y:S01]  /*5490*/  FMUL R22, R20.reuse, UR21 ;  /* 0x0000001514167c20 */ /* 0x040fe20008400000 */
[----:B------:R-:W-:-:S03]  /*54a0*/  FADD R20, -R20, R11 ;  /* 0x0000000b14147221 */ /* 0x000fc60000000100 */
[--C-:B------:R-:W-:Y:S01]  /*54b0*/  FFMA R26, R26, UR21, -R22.reuse ;  /* 0x000000151a1a7c23 */ /* 0x100fe20008000816 */
[----:B------:R-:W2:Y:S01]  /*54c0*/  MUFU.EX2 R12, R49 ;  /* 0x00000031000c7308 */ /* 0x000ea20000000800 */
[----:B-1----:R-:W-:Y:S01]  /*54d0*/  @!P6 FMUL R17, R17, R17 ;  /* 0x000000111111e220 */ /* 0x002fe20000400000 */
[----:B------:R-:W-:Y:S01]  /*54e0*/  FSETP.GEU.AND P6, PT, R53, -126, PT ;  /* 0xc2fc00003500780b */ /* 0x000fe20003fce000 */
[--C-:B------:R-:W-:Y:S01]  /*54f0*/  FFMA R27, R27, UR21, -R22.reuse ;  /* 0x000000151b1b7c23 */ /* 0x100fe20008000816 */
[----:B------:R-:W-:Y:S01]  /*5500*/  FSETP.GEU.AND P2, PT, R26, -126, PT ;  /* 0xc2fc00001a00780b */ /* 0x000fe20003f4e000 */
[--C-:B------:R-:W-:Y:S01]  /*5510*/  FFMA R30, R30, UR21, -R22.reuse ;  /* 0x000000151e1e7c23 */ /* 0x100fe20008000816 */
[--C-:B------:R-:W-:Y:S01]  /*5520*/  FFMA R31, R31, UR21, -R22.reuse ;  /* 0x000000151f1f7c23 */ /* 0x100fe20008000816 */
[----:B------:R-:W-:Y:S01]  /*5530*/  @!P5 FMUL R52, R52, 0.5 ;  /* 0x3f0000003434d820 */ /* 0x000fe20000400000 */
[--C-:B------:R-:W-:Y:S01]  /*5540*/  FFMA R34, R34, UR21, -R22.reuse ;  /* 0x0000001522227c23 */ /* 0x100fe20008000816 */
[----:B---3--:R-:W-:Y:S01]  /*5550*/  @!P3 FMUL R19, R19, R19 ;  /* 0x000000131313b220 */ /* 0x008fe20000400000 */
[----:B------:R-:W-:Y:S01]  /*5560*/  FSETP.GEU.AND P3, PT, R27, -126, PT ;  /* 0xc2fc00001b00780b */ /* 0x000fe20003f6e000 */
[----:B------:R-:W1:Y:S01]  /*5570*/  MUFU.EX2 R21, R52 ;  /* 0x0000003400157308 */ /* 0x000e620000000800 */
[--C-:B------:R-:W-:Y:S01]  /*5580*/  FFMA R35, R35, UR21, -R22.reuse ;  /* 0x0000001523237c23 */ /* 0x100fe20008000816 */
[--C-:B------:R-:W-:Y:S01]  /*5590*/  FFMA R38, R38, UR21, -R22.reuse ;  /* 0x0000001526267c23 */ /* 0x100fe20008000816 */
[--C-:B------:R-:W-:Y:S01]  /*55a0*/  FFMA R39, R39, UR21, -R22.reuse ;  /* 0x0000001527277c23 */ /* 0x100fe20008000816 */
[----:B------:R-:W-:Y:S01]  /*55b0*/  @!P6 FMUL R53, R53, 0.5 ;  /* 0x3f0000003535e820 */ /* 0x000fe20000400000 */
[--C-:B------:R-:W-:Y:S01]  /*55c0*/  FFMA R42, R42, UR21, -R22.reuse ;  /* 0x000000152a2a7c23 */ /* 0x100fe20008000816 */
[----:B------:R-:W-:Y:S01]  /*55d0*/  @!P2 FMUL R26, R26, 0.5 ;  /* 0x3f0000001a1aa820 */ /* 0x000fe20000400000 */
[----:B--2---:R-:W-:Y:S01]  /*55e0*/  @!P4 FMUL R12, R12, R12 ;  /* 0x0000000c0c0cc220 */ /* 0x004fe20000400000 */
[----:B------:R-:W-:Y:S01]  /*55f0*/  FSETP.GEU.AND P4, PT, R30, -126, PT ;  /* 0xc2fc00001e00780b */ /* 0x000fe20003f8e000 */
[----:B------:R-:W2:Y:S01]  /*5600*/  MUFU.EX2 R18, R53 ;  /* 0x0000003500127308 */ /* 0x000ea20000000800 */
[--C-:B------:R-:W-:Y:S01]  /*5610*/  FFMA R23, R43, UR21, -R22.reuse ;  /* 0x000000152b177c23 */ /* 0x100fe20008000816 */
[--C-:B------:R-:W-:Y:S01]  /*5620*/  FFMA R46, R46, UR21, -R22.reuse ;  /* 0x000000152e2e7c23 */ /* 0x100fe20008000816 */
[----:B------:R-:W-:Y:S01]  /*5630*/  @!P3 FMUL R27, R27, 0.5 ;  /* 0x3f0000001b1bb820 */ /* 0x000fe20000400000 */
[--C-:B------:R-:W-:Y:S01]  /*5640*/  FFMA R47, R47, UR21, -R22.reuse ;  /* 0x000000152f2f7c23 */ /* 0x100fe20008000816 */
[--C-:B------:R-:W-:Y:S01]  /*5650*/  FFMA R50, R50, UR21, -R22.reuse ;  /* 0x0000001532327c23 */ /* 0x100fe20008000816 */
[--C-:B------:R-:W-:Y:S01]  /*5660*/  FFMA R51, R51, UR21, -R22.reuse ;  /* 0x0000001533337c23 */ /* 0x100fe20008000816 */
[--C-:B------:R-:W-:Y:S01]  /*5670*/  FFMA R54, R54, UR21, -R22.reuse ;  /* 0x0000001536367c23 */ /* 0x100fe20008000816 */
[----:B------:R-:W3:Y:S01]  /*5680*/  MUFU.EX2 R26, R26 ;  /* 0x0000001a001a7308 */ /* 0x000ee20000000800 */
[----:B-1----:R-:W-:Y:S01]  /*5690*/  @!P5 FMUL R21, R21, R21 ;  /* 0x000000151515d220 */ /* 0x002fe20000400000 */
[----:B------:R-:W-:Y:S01]  /*56a0*/  FSETP.GEU.AND P5, PT, R31, -126, PT ;  /* 0xc2fc00001f00780b */ /* 0x000fe20003fae000 */
[----:B------:R-:W-:Y:S01]  /*56b0*/  FFMA R22, R55, UR21, -R22 ;  /* 0x0000001537167c23 */ /* 0x000fe20008000816 */
[----:B------:R-:W-:Y:S01]  /*56c0*/  @!P4 FMUL R30, R30, 0.5 ;  /* 0x3f0000001e1ec820 */ /* 0x000fe20000400000 */
[----:B------:R-:W-:-:S03]  /*56d0*/  FADD R11, R33, R12 ;  /* 0x0000000c210b7221 */ /* 0x000fc60000000000 */
[----:B------:R-:W1:Y:S01]  /*56e0*/  MUFU.EX2 R27, R27 ;  /* 0x0000001b001b7308 */ /* 0x000e620000000800 */
[----:B--2---:R-:W-:Y:S01]  /*56f0*/  @!P6 FMUL R18, R18, R18 ;  /* 0x000000121212e220 */ /* 0x004fe20000400000 */
[----:B------:R-:W-:Y:S01]  /*5700*/  FSETP.GEU.AND P6, PT, R34, -126, PT ;  /* 0xc2fc00002200780b */ /* 0x000fe20003fce000 */
[----:B------:R-:W-:Y:S01]  /*5710*/  FADD R24, R10, R11 ;  /* 0x0000000b0a187221 */ /* 0x000fe20000000000 */
[----:B------:R-:W-:Y:S01]  /*5720*/  FADD R10, R13, R40 ;  /* 0x000000280d0a7221 */ /* 0x000fe20000000000 */
[----:B------:R-:W-:Y:S01]  /*5730*/  FADD R25, R37, R18 ;  /* 0x0000001225197221 */ /* 0x000fe20000000000 */
[----:B------:R-:W-:Y:S01]  /*5740*/  FADD R11, R28, R17 ;  /* 0x000000111c0b7221 */ /* 0x000fe20000000000 */
[----:B------:R-:W-:Y:S01]  /*5750*/  @!P5 FMUL R31, R31, 0.5 ;  /* 0x3f0000001f1fd820 */ /* 0x000fe20000400000 */
[----:B------:R-:W2:Y:S01]  /*5760*/  MUFU.EX2 R30, R30 ;  /* 0x0000001e001e7308 */ /* 0x000ea20000000800 */
[----:B---3--:R-:W-:Y:S01]  /*5770*/  @!P2 FMUL R26, R26, R26 ;  /* 0x0000001a1a1aa220 */ /* 0x008fe20000400000 */
[----:B------:R-:W-:-:S05]  /*5780*/  FSETP.GEU.AND P2, PT, R35, -126, PT ;  /* 0xc2fc00002300780b */ /* 0x000fca0003f4e000 */
[----:B------:R-:W-:Y:S01]  /*5790*/  @!P6 FMUL R34, R34, 0.5 ;  /* 0x3f0000002222e820 */ /* 0x000fe20000400000 */
[----:B------:R-:W3:Y:S01]  /*57a0*/  MUFU.EX2 R31, R31 ;  /* 0x0000001f001f7308 */ /* 0x000ee20000000800 */
[----:B-1----:R-:W-:Y:S01]  /*57b0*/  @!P3 FMUL R27, R27, R27 ;  /* 0x0000001b1b1bb220 */ /* 0x002fe20000400000 */
[----:B------:R-:W-:-:S05]  /*57c0*/  FSETP.GEU.AND P3, PT, R38, -126, PT ;  /* 0xc2fc00002600780b */ /* 0x000fca0003f6e000 */
        /* <DEDUP_REMOVED lines=15> */
[----:B------:R-:W-:-:S04]  /*58c0*/  FSETP.GEU.AND P2, PT, R46, -126, PT ;  /* 0xc2fc00002e00780b */ /* 0x000fc80003f4e000 */
[----:B------:R-:W-:Y:S01]  /*58d0*/  F2FP.BF16.F32.PACK_AB R81, R35, R34 ;  /* 0x000000222351723e */ /* 0x000fe200000010ff */
[----:B------:R-:W-:Y:S01]  /*58e0*/  @!P6 FMUL R23, R23, 0.5 ;  /* 0x3f0000001717e820 */ /* 0x000fe20000400000 */
[----:B------:R-:W2:Y:S01]  /*58f0*/  MUFU.EX2 R43, R42 ;  /* 0x0000002a002b7308 */ /* 0x000ea20000000800 */
[----:B---3--:R-:W-:Y:S01]  /*5900*/  @!P3 FMUL R38, R38, R38 ;  /* 0x000000262626b220 */ /* 0x008fe20000400000 */
[----:B------:R-:W-:-:S05]  /*5910*/  FSETP.GEU.AND P3, PT, R47, -126, PT ;  /* 0xc2fc00002f00780b */ /* 0x000fca0003f6e000 */
[----:B------:R-:W-:Y:S01]  /*5920*/  @!P2 FMUL R46, R46, 0.5 ;  /* 0x3f0000002e2ea820 */ /* 0x000fe20000400000 */
[----:B------:R3:W4:Y:S01]  /*5930*/  MUFU.EX2 R44, R23 ;  /* 0x00000017002c7308 */ /* 0x0007220000000800 */
[----:B-1----:R-:W-:Y:S01]  /*5940*/  @!P4 FMUL R39, R39, R39 ;  /* 0x000000272727c220 */ /* 0x002fe20000400000 */
[----:B------:R-:W-:-:S04]  /*5950*/  FSETP.GEU.AND P4, PT, R50, -126, PT ;  /* 0xc2fc00003200780b */ /* 0x000fc80003f8e000 */
[----:B------:R-:W-:Y:S01]  /*5960*/  F2FP.BF16.F32.PACK_AB R83, R39, R38 ;  /* 0x000000262753723e */ /* 0x000fe200000010ff */
[----:B------:R-:W-:Y:S01]  /*5970*/  @!P3 FMUL R47, R47, 0.5 ;  /* 0x3f0000002f2fb820 */ /* 0x000fe20000400000 */
[----:B------:R-:W1:Y:S01]  /*5980*/  MUFU.EX2 R45, R46 ;  /* 0x0000002e002d7308 */ /* 0x000e620000000800 */
[----:B--2---:R-:W-:Y:S01]  /*5990*/  @!P5 FMUL R43, R43, R43 ;  /* 0x0000002b2b2bd220 */ /* 0x004fe20000400000 */
[----:B------:R-:W-:Y:S01]  /*59a0*/  FSETP.GEU.AND P5, PT, R51, -126, PT ;  /* 0xc2fc00003300780b */ /* 0x000fe20003fae000 */
[----:B---3--:R-:W-:-:S04]  /*59b0*/  FADD R23, R32, R19 ;  /* 0x0000001320177221 */ /* 0x008fc80000000000 */
[----:B------:R-:W-:Y:S01]  /*59c0*/  @!P4 FMUL R50, R50, 0.5 ;  /* 0x3f0000003232c820 */ /* 0x000fe20000400000 */
[----:B------:R-:W2:Y:S01]  /*59d0*/  MUFU.EX2 R42, R47 ;  /* 0x0000002f002a7308 */ /* 0x000ea20000000800 */
[----:B----4-:R-:W-:Y:S01]  /*59e0*/  @!P6 FMUL R44, R44, R44 ;  /* 0x0000002c2c2ce220 */ /* 0x010fe20000400000 */
[----:B------:R-:W-:Y:S01]  /*59f0*/  FSETP.GEU.AND P6, PT, R54, -126, PT ;  /* 0xc2fc00003600780b */ /* 0x000fe20003fce000 */
[----:B------:R-:W-:-:S04]  /*5a00*/  FADD R10, R10, R23 ;  /* 0x000000170a0a7221 */ /* 0x000fc80000000000 */
[----:B------:R-:W-:Y:S01]  /*5a10*/  @!P5 FMUL R51, R51, 0.5 ;  /* 0x3f0000003333d820 */ /* 0x000fe20000400000 */
[----:B------:R3:W4:Y:S01]  /*5a20*/  MUFU.EX2 R49, R50 ;  /* 0x0000003200317308 */ /* 0x0007220000000800 */
[----:B-1----:R-:W-:Y:S01]  /*5a30*/  @!P2 FMUL R45, R45, R45 ;  /* 0x0000002d2d2da220 */ /* 0x002fe20000400000 */
[----:B------:R-:W-:-:S03]  /*5a40*/  FSETP.GEU.AND P2, PT, R22, -126, PT ;  /* 0xc2fc00001600780b */ /* 0x000fc60003f4e000 */
[----:B------:R-:W-:Y:S02]  /*5a50*/  FADD R23, R30, R45 ;  /* 0x0000002d1e177221 */ /* 0x000fe40000000000 */
[----:B------:R-:W-:Y:S01]  /*5a60*/  @!P6 FMUL R54, R54, 0.5 ;  /* 0x3f0000003636e820 */ /* 0x000fe20000400000 */
[----:B------:R1:W5:Y:S01]  /*5a70*/  MUFU.EX2 R46, R51 ;  /* 0x00000033002e7308 */ /* 0x0003620000000800 */
[----:B---3--:R-:W-:Y:S01]  /*5a80*/  FMUL R50, R20, UR21 ;  /* 0x0000001514327c20 */ /* 0x008fe20008400000 */
[----:B--2---:R-:W-:Y:S01]  /*5a90*/  @!P3 FMUL R42, R42, R42 ;  /* 0x0000002a2a2ab220 */ /* 0x004fe20000400000 */
[----:B------:R-:W-:Y:S01]  /*5aa0*/  FSETP.GEU.AND P3, PT, R15, -126, PT ;  /* 0xc2fc00000f00780b */ /* 0x000fe20003f6e000 */
[----:B------:R-:W-:-:S03]  /*5ab0*/  FADD R20, R29, R16 ;  /* 0x000000101d147221 */ /* 0x000fc60000000000 */
[----:B------:R-:W-:Y:S01]  /*5ac0*/  @!P2 FMUL R22, R22, 0.5 ;  /* 0x3f0000001616a820 */ /* 0x000fe20000400000 */
[----:B------:R-:W2:Y:S01]  /*5ad0*/  MUFU.EX2 R47, R54 ;  /* 0x00000036002f7308 */ /* 0x000ea20000000800 */
[----:B----4-:R-:W-:Y:S01]  /*5ae0*/  @!P4 FMUL R49, R49, R49 ;  /* 0x000000313131c220 */ /* 0x010fe20000400000 */
[----:B------:R-:W-:Y:S01]  /*5af0*/  FSETP.GEU.AND P4, PT, R50, -126, PT ;  /* 0xc2fc00003200780b */ /* 0x000fe20003f8e000 */
[----:B------:R-:W-:Y:S01]  /*5b00*/  FADD R25, R20, R25 ;  /* 0x0000001914197221 */ /* 0x000fe20000000000 */
[----:B-1----:R-:W-:Y:S01]  /*5b10*/  FADD R51, R31, R42 ;  /* 0x0000002a1f337221 */ /* 0x002fe20000000000 */
[----:B------:R-:W-:Y:S01]  /*5b20*/  FADD R20, R26, R43 ;  /* 0x0000002b1a147221 */ /* 0x000fe20000000000 */
[----:B------:R-:W-:Y:S01]  /*5b30*/  FADD R53, R34, R49 ;  /* 0x0000003122357221 */ /* 0x000fe20000000000 */
[----:B------:R-:W-:Y:S01]  /*5b40*/  FADD R25, R24, R25 ;  /* 0x0000001918197221 */ /* 0x000fe20000000000 */
[----:B------:R1:W3:Y:S01]  /*5b50*/  MUFU.EX2 R48, R22 ;  /* 0x0000001600307308 */ /* 0x0002e20000000800 */
[----:B------:R-:W-:Y:S01]  /*5b60*/  @!P3 FMUL R15, R15, 0.5 ;  /* 0x3f0000000f0fb820 */ /* 0x000fe20000400000 */
[----:B-----5:R-:W-:Y:S01]  /*5b70*/  @!P5 FMUL R46, R46, R46 ;  /* 0x0000002e2e2ed220 */ /* 0x020fe20000400000 */
[----:B------:R-:W-:Y:S01]  /*5b80*/  FADD R20, R20, R53 ;  /* 0x0000003514147221 */ /* 0x000fe20000000000 */
[----:B------:R-:W-:-:S02]  /*5b90*/  F2FP.BF16.F32.PACK_AB R53, R27, R26 ;  /* 0x0000001a1b35723e */ /* 0x000fc400000010ff */
[----:B------:R-:W-:Y:S01]  /*5ba0*/  FADD R55, R35, R46 ;  /* 0x0000002e23377221 */ /* 0x000fe20000000000 */
[----:B------:R-:W-:Y:S01]  /*5bb0*/  @!P4 FMUL R50, R50, 0.5 ;  /* 0x3f0000003232c820 */ /* 0x000fe20000400000 */
[----:B------:R-:W4:Y:S01]  /*5bc0*/  MUFU.EX2 R15, R15 ;  /* 0x0000000f000f7308 */ /* 0x000f220000000800 */
[----:B-1----:R-:W-:Y:S01]  /*5bd0*/  FADD R22, R36, R21 ;  /* 0x0000001524167221 */ /* 0x002fe20000000000 */
[----:B--2---:R-:W-:Y:S01]  /*5be0*/  @!P6 FMUL R47, R47, R47 ;  /* 0x0000002f2f2fe220 */ /* 0x004fe20000400000 */
[----:B------:R-:W-:Y:S02]  /*5bf0*/  F2FP.BF16.F32.PACK_AB R24, R41, R40 ;  /* 0x000000282918723e */ /* 0x000fe400000010ff */
[----:B------:R-:W-:Y:S01]  /*5c00*/  FADD R11, R11, R22 ;  /* 0x000000160b0b7221 */ /* 0x000fe20000000000 */
[----:B------:R-:W-:Y:S01]  /*5c10*/  FADD R22, R27, R44 ;  /* 0x0000002c1b167221 */ /* 0x000fe20000000000 */
[----:B------:R-:W-:Y:S01]  /*5c20*/  FADD R52, R38, R47 ;  /* 0x0000002f26347221 */ /* 0x000fe20000000000 */
[----:B------:R-:W1:Y:S01]  /*5c30*/  MUFU.EX2 R50, R50 ;  /* 0x0000003200327308 */ /* 0x000e620000000800 */
[----:B---3--:R-:W-:Y:S01]  /*5c40*/  @!P2 FMUL R48, R48, R48 ;  /* 0x000000303030a220 */ /* 0x008fe20000400000 */
[----:B------:R-:W-:Y:S01]  /*5c50*/  FADD R22, R22, R55 ;  /* 0x0000003716167221 */ /* 0x000fe20000000000 */
[----:B------:R-:W-:Y:S01]  /*5c60*/  FADD R23, R23, R52 ;  /* 0x0000003417177221 */ /* 0x000fe20000000000 */
[----:B------:R-:W-:Y:S01]  /*5c70*/  FADD R10, R10, R11 ;  /* 0x0000000b0a0a7221 */ /* 0x000fe20000000000 */
[----:B------:R-:W-:Y:S01]  /*5c80*/  FADD R54, R39, R48 ;  /* 0x0000003027367221 */ /* 0x000fe20000000000 */
[----:B------:R-:W-:Y:S01]  /*5c90*/  SHF.L.U32 R11, R9, 0x1f, RZ ;  /* 0x0000001f090b7819 */ /* 0x000fe200000006ff */
[----:B------:R-:W-:Y:S01]  /*5ca0*/  FADD R20, R20, R23 ;  /* 0x0000001714147221 */ /* 0x000fe20000000000 */
[----:B------:R-:W-:Y:S01]  /*5cb0*/  FADD R10, R10, R25 ;  /* 0x000000190a0a7221 */ /* 0x000fe20000000000 */
[----:B------:R-:W-:Y:S01]  /*5cc0*/  FADD R51, R51, R54 ;  /* 0x0000003633337221 */ /* 0x000fe20000000000 */
[----:B----4-:R-:W-:Y:S01]  /*5cd0*/  @!P3 FMUL R15, R15, R15 ;  /* 0x0000000f0f0fb220 */ /* 0x010fe20000400000 */
[----:B------:R2:W3:Y:S01]  /*5ce0*/  SYNCS.PHASECHK.TRANS64.TRYWAIT P2, [UR7+0xa800], R11 ;  /* 0x00a8000bff0075a7 */ /* 0x0004e20008040147 */
[----:B------:R-:W-:Y:S01]  /*5cf0*/  F2FP.BF16.F32.PACK_AB R27, R42, R45 ;  /* 0x0000002d2a1b723e */ /* 0x000fe200000010ff */
[----:B------:R-:W-:Y:S01]  /*5d00*/  FADD R51, R22, R51 ;  /* 0x0000003316337221 */ /* 0x000fe20000000000 */
[----:B------:R-:W-:Y:S01]  /*5d10*/  F2FP.BF16.F32.PACK_AB R25, R44, R43 ;  /* 0x0000002b2c19723e */ /* 0x000fe200000010ff */
[----:B------:R-:W-:Y:S01]  /*5d20*/  FFMA R6, R15, R6, R10 ;  /* 0x000000060f067223 */ /* 0x000fe2000000000a */
[----:B------:R-:W-:Y:S01]  /*5d30*/  F2FP.BF16.F32.PACK_AB R45, R46, R49 ;  /* 0x000000312e2d723e */ /* 0x000fe200000010ff */
[----:B------:R-:W-:Y:S01]  /*5d40*/  FADD R51, R20, R51 ;  /* 0x0000003314337221 */ /* 0x000fe20000000000 */
[----:B-1----:R-:W-:Y:S01]  /*5d50*/  @!P4 FMUL R50, R50, R50 ;  /* 0x000000323232c220 */ /* 0x002fe20000400000 */
[-C--:B------:R-:W-:Y:S01]  /*5d60*/  FMUL R72, R72, R15.reuse ;  /* 0x0000000f48487220 */ /* 0x080fe20000400000 */
        /* <DEDUP_REMOVED lines=12> */
[----:B------:R-:W-:Y:S01]  /*5e30*/  F2FP.BF16.F32.PACK_AB R52, R14, R13 ;  /* 0x0000000d0e34723e */ /* 0x000fe200000010ff */
[----:B------:R-:W-:Y:S01]  /*5e40*/  FMUL R74, R74, R50 ;  /* 0x000000324a4a7220 */ /* 0x000fe20000400000 */
[----:B------:R-:W-:Y:S01]  /*5e50*/  F2FP.BF16.F32.PACK_AB R54, R29, R28 ;  /* 0x0000001c1d36723e */ /* 0x000fe200000010ff */
        /* <DEDUP_REMOVED lines=14> */
[----:B------:R-:W-:Y:S01]  /*5f40*/  F2FP.BF16.F32.PACK_AB R46, R18, R21 ;  /* 0x00000015122e723e */ /* 0x000fe200000010ff */
[----:B--23--:R-:W-:Y:S06]  /*5f50*/  @!P0 BRA `(.L_x_39) ;  /* 0x0000000000048947 */ /* 0x00cfec0003800000 */
[----:B------:R-:W-:Y:S01]  /*5f60*/  BPT.TRAP 0x1 ;  /* 0x000000040000795c */ /* 0x000fe20000300000 */
.L_x_39:
[----:B------:R-:W-:Y:S05]  /*5f70*/  @P2 BRA `(.L_x_40) ;  /* 0x0000000000082947 */ /* 0x000fea0003800000 */
[----:B------:R-:W1:Y:S02]  /*5f80*/  SYNCS.PHASECHK.TRANS64.TRYWAIT P2, [UR7+0xa800], R11 ;  /* 0x00a8000bff0075a7 */ /* 0x000e640008040147 */
[----:B-1----:R-:W-:Y:S05]  /*5f90*/  @!P2 BRA `(.L_x_41) ;  /* 0x000000300090a947 */ /* 0x002fea0003800000 */
.L_x_40:
        /* <DEDUP_REMOVED lines=67> */
.L_x_42:
[----:B------:R-:W-:-:S04]  /*63d0*/  ULEA UR7, UR17, UR38, 0x3 ;  /* 0x0000002611077291 */ /* 0x000fc8000f8e183f */
[----:B------:R-:W-:-:S04]  /*63e0*/  UIADD3 UR7, UR7, 0xa828, URZ ;  /* 0x0000a82807077890 */ /* 0x000fc8000fffe03f */
[----:B------:R-:W-:-:S09]  /*63f0*/  UPRMT UR7, URZ, 0x654, UR7 ;  /* 0x000006543f077896 */ /* 0x000fd20008000007 */
[----:B------:R-:W-:Y:S01]  /*6400*/  SYNCS.ARRIVE.TRANS64.RED.A1T0 RZ, [UR7], RZ ;  /* 0x000000ffffff79a7 */ /* 0x000fe20008100407 */
[----:B------:R-:W-:Y:S05]  /*6410*/  @P1 BRA `(.L_x_43) ;  /* 0x0000000000041947 */ /* 0x000fea0003800000 */
[----:B------:R-:W-:Y:S01]  /*6420*/  BPT.TRAP 0x1 ;  /* 0x000000040000795c */ /* 0x000fe20000300000 */
.L_x_43:
[----:B------:R-:W-:-:S04]  /*6430*/  UIADD3 UR17, UR17, 0x1, URZ ;  /* 0x0000000111117890 */ /* 0x000fc8000fffe03f */
[----:B------:R-:W-:-:S04]  /*6440*/  UISETP.NE.AND UP0, UPT, UR17, 0x5, UPT ;  /* 0x000000051100788c */ /* 0x000fc8000bf05270 */
[----:B------:R-:W-:Y:S01]  /*6450*/  USEL UR17, UR17, URZ, UP0 ;  /* 0x0000003f11117287 */ /* 0x000fe20008000000 */
[----:B------:R-:W-:Y:S11]  /*6460*/  @!P0 BRA `(.L_x_44) ;  /* 0x0000000000048947 */ /* 0x000ff60003800000 */
[----:B------:R-:W-:Y:S01]  /*6470*/  BPT.TRAP 0x1 ;  /* 0x000000040000795c */ /* 0x000fe20000300000 */
.L_x_44:
[----:B------:R-:W-:-:S04]  /*6480*/  ULEA UR7, UR17, UR38, 0x3 ;  /* 0x0000002611077291 */ /* 0x000fc8000f8e183f */
[----:B------:R-:W-:-:S04]  /*6490*/  UIADD3 UR7, UR7, 0xa828, URZ ;  /* 0x0000a82807077890 */ /* 0x000fc8000fffe03f */
[----:B------:R-:W-:-:S09]  /*64a0*/  UPRMT UR7, URZ, 0x654, UR7 ;  /* 0x000006543f077896 */ /* 0x000fd20008000007 */
[----:B------:R-:W-:Y:S01]  /*64b0*/  SYNCS.ARRIVE.TRANS64.RED.A1T0 RZ, [UR7], RZ ;  /* 0x000000ffffff79a7 */ /* 0x000fe20008100407 */
[----:B------:R-:W-:Y:S05]  /*64c0*/  @P1 BRA `(.L_x_45) ;  /* 0x0000000000041947 */ /* 0x000fea0003800000 */
[----:B------:R-:W-:Y:S01]  /*64d0*/  BPT.TRAP 0x1 ;  /* 0x000000040000795c */ /* 0x000fe20000300000 */
.L_x_45:
[----:B------:R-:W-:Y:S01]  /*64e0*/  UIADD3 UR6, UR6, 0x1, URZ ;  /* 0x0000000106067890 */ /* 0x000fe2000fffe03f */
[C---:B------:R-:W-:Y:S01]  /*64f0*/  ISETP.GT.AND P2, PT, R3.reuse, 0x1, PT ;  /* 0x000000010300780c */ /* 0x040fe20003f44270 */
[----:B------:R-:W-:Y:S01]  /*6500*/  UIADD3 UR17, UR17, 0x1, URZ ;  /* 0x0000000111117890 */ /* 0x000fe2000fffe03f */
[----:B------:R-:W-:Y:S01]  /*6510*/  VIADD R3, R3, 0xffffffff ;  /* 0xffffffff03037836 */ /* 0x000fe20000000000 */
[----:B------:R-:W-:Y:S01]  /*6520*/  UISETP.NE.AND UP1, UPT, UR6, 0x5, UPT ;  /* 0x000000050600788c */ /* 0x000fe2000bf25270 */
[----:B------:R-:W-:Y:S01]  /*6530*/  IADD3 R5, R5, 0x40, RZ ;  /* 0x0000004005057810 */ /* 0x000fe20007ffe0ff */
[----:B------:R-:W-:Y:S01]  /*6540*/  UISETP.NE.AND UP0, UPT, UR17, 0x5, UPT ;  /* 0x000000051100788c */ /* 0x000fe2000bf05270 */
[----:B-1----:R-:W-:Y:S01]  /*6550*/  IMAD.MOV.U32 R10, RZ, RZ, R4 ;  /* 0x000000ffff0a7224 */ /* 0x002fe200078e0004 */
[----:B------:R-:W-:Y:S01]  /*6560*/  USEL UR7, URZ, 0x1, UP1 ;  /* 0x000000013f077887 */ /* 0x000fe20008800000 */
[----:B------:R-:W-:Y:S01]  /*6570*/  IMAD.MOV.U32 R11, RZ, RZ, R8 ;  /* 0x000000ffff0b7224 */ /* 0x000fe200078e0008 */
[----:B------:R-:W-:-:S02]  /*6580*/  USEL UR17, UR17, URZ, UP0 ;  /* 0x0000003f11117287 */ /* 0x000fc40008000000 */
[----:B------:R-:W-:Y:S02]  /*6590*/  USEL UR20, UR6, URZ, UP1 ;  /* 0x0000003f06147287 */ /* 0x000fe40008800000 */
[----:B------:R-:W-:Y:S01]  /*65a0*/  LOP3.LUT R9, R9, UR7, RZ, 0x3c, !PT ;  /* 0x0000000709097c12 */ /* 0x000fe2000f8e3cff */
[----:B------:R-:W-:Y:S09]  /*65b0*/  @P2 BRA `(.L_x_46) ;  /* 0xffffffe000282947 */ /* 0x000ff2000383ffff */
.L_x_35:
[----:B------:R-:W1:Y:S01]  /*65c0*/  SHFL.BFLY PT, R3, R6, 0x1, 0x1f ;  /* 0x0c201f0006037f89 */ /* 0x000e6200000e0000 */
[----:B------:R-:W-:Y:S01]  /*65d0*/  BSSY B0, `(.L_x_47) ;  /* 0x0000023000007945 */ /* 0x000fe20003800000 */
[----:B------:R-:W-:Y:S01]  /*65e0*/  MOV R9, 0x7f800000 ;  /* 0x7f80000000097802 */ /* 0x000fe20000000f00 */
[----:B------:R-:W-:Y:S01]  /*65f0*/  IMAD.MOV.U32 R10, RZ, RZ, 0x3f800000 ;  /* 0x3f800000ff0a7424 */ /* 0x000fe200078e00ff */
[----:B------:R-:W2:Y:S01]  /*6600*/  SHFL.BFLY PT, R0, R7, 0x1, 0x1f ;  /* 0x0c201f0007007f89 */ /* 0x000ea200000e0000 */
[----:B------:R-:W-:Y:S01]  /*6610*/  MOV R11, 0x7f800000 ;  /* 0x7f800000000b7802 */ /* 0x000fe20000000f00 */
[----:B-1----:R-:W-:Y:S01]  /*6620*/  FADD R3, R3, R6 ;  /* 0x0000000603037221 */ /* 0x002fe20000000000 */
[----:B--2---:R-:W-:-:S04]  /*6630*/  FADD R16, R0, R7 ;  /* 0x0000000700107221 */ /* 0x004fc80000000000 */
[----:B------:R-:W1:Y:S01]  /*6640*/  SHFL.BFLY PT, R2, R3, 0x2, 0x1f ;  /* 0x0c401f0003027f89 */ /* 0x000e6200000e0000 */
[----:B------:R-:W-:-:S03]  /*6650*/  IMAD.MOV.U32 R0, RZ, RZ, 0x3f800000 ;  /* 0x3f800000ff007424 */ /* 0x000fc600078e00ff */
[----:B------:R-:W2:Y:S01]  /*6660*/  SHFL.BFLY PT, R17, R16, 0x2, 0x1f ;  /* 0x0c401f0010117f89 */ /* 0x000ea200000e0000 */
[C---:B-1----:R-:W-:Y:S01]  /*6670*/  FSETP.NE.AND P0, PT, R3.reuse, -R2, PT ;  /* 0x800000020300720b */ /* 0x042fe20003f05000 */
[----:B------:R-:W-:Y:S01]  /*6680*/  FADD R5, R3, R2 ;  /* 0x0000000203057221 */ /* 0x000fe20000000000 */
[----:B--2---:R-:W-:-:S11]  /*6690*/  FADD R6, R16, R17 ;  /* 0x0000001110067221 */ /* 0x004fd60000000000 */
[----:B------:R-:W-:Y:S05]  /*66a0*/  @!P0 BRA `(.L_x_48) ;  /* 0x0000000000548947 */ /* 0x000fea0003800000 */
[----:B------:R-:W-:Y:S01]  /*66b0*/  VIADD R0, R5, 0x1800000 ;  /* 0x0180000005007836 */ /* 0x000fe20000000000 */
[----:B------:R-:W-:Y:S04]  /*66c0*/  BSSY B1, `(.L_x_49) ;  /* 0x000000c000017945 */ /* 0x000fe80003800000 */
[----:B------:R-:W-:-:S04]  /*66d0*/  LOP3.LUT R0, R0, 0x7f800000, RZ, 0xc0, !PT ;  /* 0x7f80000000007812 */ /* 0x000fc800078ec0ff */
[----:B------:R-:W-:-:S13]  /*66e0*/  ISETP.GT.U32.AND P0, PT, R0, 0x1ffffff, PT ;  /* 0x01ffffff0000780c */ /* 0x000fda0003f04070 */
[----:B------:R-:W-:Y:S05]  /*66f0*/  @P0 BRA `(.L_x_50) ;  /* 0x0000000000100947 */ /* 0x000fea0003800000 */
[----:B------:R-:W-:Y:S01]  /*6700*/  IMAD.MOV.U32 R2, RZ, RZ, R5 ;  /* 0x000000ffff027224 */ /* 0x000fe200078e0005 */
[----:B------:R-:W-:-:S07]  /*6710*/  MOV R15, 0x6730 ;  /* 0x00006730000f7802 */ /* 0x000fce0000000f00 */
[----:B------:R-:W-:Y:S05]  /*6720*/  CALL.REL.NOINC `($__internal_0_$__cuda_sm20_rcp_rn_f32_slowpath) ;  /* 0x0000002c00547944 */ /* 0x000fea0003c00000 */
[----:B------:R-:W-:Y:S05]  /*6730*/  BRA `(.L_x_51) ;  /* 0x0000000000107947 */ /* 0x000fea0003800000 */
.L_x_50:
[----:B------:R-:W1:Y:S02]  /*6740*/  MUFU.RCP R0, R5 ;  /* 0x0000000500007308 */ /* 0x000e640000001000 */
[----:B-1----:R-:W-:-:S04]  /*6750*/  FFMA R2, R5, R0, -1 ;  /* 0xbf80000005027423 */ /* 0x002fc80000000000 */
[----:B------:R-:W-:-:S04]  /*6760*/  FADD.FTZ R3, -R2, -RZ ;  /* 0x800000ff02037221 */ /* 0x000fc80000010100 */
[----:B------:R-:W-:-:S07]  /*6770*/  FFMA R0, R0, R3, R0 ;  /* 0x0000000300007223 */ /* 0x000fce0000000000 */
.L_x_51:
[----:B------:R-:W-:Y:S05]  /*6780*/  BSYNC B1 ;  /* 0x0000000000017941 */ /* 0x000fea0003800000 */
.L_x_49:
[----:B------:R-:W-:Y:S01]  /*6790*/  FSETP.GEU.AND P0, PT, |R5|, 1.175494350822287508e-38, PT ;  /* 0x008000000500780b */ /* 0x000fe20003f0e200 */
[----:B------:R-:W-:-:S12]  /*67a0*/  ULDC UR4, c[0x0][0x600] ;  /* 0x0001800000047ab9 */ /* 0x000fd80000000800 */
[----:B------:R-:W-:-:S04]  /*67b0*/  @!P0 FMUL R5, R5, 16777216 ;  /* 0x4b80000005058820 */ /* 0x000fc80000400000 */
[----:B------:R-:W1:Y:S02]  /*67c0*/  MUFU.LG2 R2, R5 ;  /* 0x0000000500027308 */ /* 0x000e640000000c00 */
[----:B-1----:R-:W-:-:S04]  /*67d0*/  @!P0 FADD R2, R2, -24 ;  /* 0xc1c0000002028421 */ /* 0x002fc80000000000 */
[----:B------:R-:W-:-:S04]  /*67e0*/  FMUL R11, R2, 0.69314718246459960938 ;  /* 0x3f317218020b7820 */ /* 0x000fc80000400000 */
[----:B------:R-:W-:-:S07]  /*67f0*/  FFMA R11, R4, UR4, R11 ;  /* 0x00000004040b7c23 */ /* 0x000fce000800000b */
.L_x_48:
[----:B------:R-:W-:Y:S05]  /*6800*/  BSYNC B0 ;  /* 0x0000000000007941 */ /* 0x000fea0003800000 */
.L_x_47:
[----:B------:R-:W-:Y:S01]  /*6810*/  FSETP.NE.AND P0, PT, R16, -R17, PT ;  /* 0x800000111000720b */ /* 0x000fe20003f05000 */
[----:B------:R-:W-:Y:S01]  /*6820*/  ULDC UR4, c[0x0][0x608] ;  /* 0x0001820000047ab9 */ /* 0x000fe20000000800 */
[----:B------:R-:W-:Y:S01]  /*6830*/  BSSY B0, `(.L_x_52) ;  /* 0x0000025000007945 */ /* 0x000fe20003800000 */
[----:B------:R-:W-:-:S04]  /*6840*/  FMUL R0, R0, UR4 ;  /* 0x0000000400007c20 */ /* 0x000fc80008400000 */
        /* <DEDUP_REMOVED lines=12> */
[----:B------:R-:W-:Y:S06]  /*6910*/  @!P0 BRA `(.L_x_53) ;  /* 0x0000000000588947 */ /* 0x000fec0003800000 */
[----:B------:R-:W-:Y:S01]  /*6920*/  IADD3 R0, R6, 0x1800000, RZ ;  /* 0x0180000006007810 */ /* 0x000fe20007ffe0ff */
[----:B------:R-:W-:Y:S03]  /*6930*/  BSSY B1, `(.L_x_54) ;  /* 0x000000d000017945 */ /* 0x000fe60003800000 */
[----:B------:R-:W-:-:S04]  /*6940*/  LOP3.LUT R0, R0, 0x7f800000, RZ, 0xc0, !PT ;  /* 0x7f80000000007812 */ /* 0x000fc800078ec0ff */
[----:B------:R-:W-:-:S13]  /*6950*/  ISETP.GT.U32.AND P0, PT, R0, 0x1ffffff, PT ;  /* 0x01ffffff0000780c */ /* 0x000fda0003f04070 */
[----:B------:R-:W-:Y:S05]  /*6960*/  @P0 BRA `(.L_x_55) ;  /* 0x0000000000140947 */ /* 0x000fea0003800000 */
[----:B------:R-:W-:Y:S01]  /*6970*/  IMAD.MOV.U32 R2, RZ, RZ, R6 ;  /* 0x000000ffff027224 */ /* 0x000fe200078e0006 */
[----:B------:R-:W-:-:S07]  /*6980*/  MOV R15, 0x69a0 ;  /* 0x000069a0000f7802 */ /* 0x000fce0000000f00 */
[----:B------:R-:W-:Y:S05]  /*6990*/  CALL.REL.NOINC `($__internal_0_$__cuda_sm20_rcp_rn_f32_slowpath) ;  /* 0x0000002800b87944 */ /* 0x000fea0003c00000 */
[----:B------:R-:W-:Y:S01]  /*69a0*/  IMAD.MOV.U32 R10, RZ, RZ, R0 ;  /* 0x000000ffff0a7224 */ /* 0x000fe200078e0000 */
[----:B------:R-:W-:Y:S06]  /*69b0*/  BRA `(.L_x_56) ;  /* 0x0000000000107947 */ /* 0x000fec0003800000 */
.L_x_55:
[----:B------:R-:W1:Y:S02]  /*69c0*/  MUFU.RCP R3, R6 ;  /* 0x0000000600037308 */ /* 0x000e640000001000 */
[----:B-1----:R-:W-:-:S04]  /*69d0*/  FFMA R0, R6, R3, -1 ;  /* 0xbf80000006007423 */ /* 0x002fc80000000003 */
[----:B------:R-:W-:-:S04]  /*69e0*/  FADD.FTZ R0, -R0, -RZ ;  /* 0x800000ff00007221 */ /* 0x000fc80000010100 */
[----:B------:R-:W-:-:S07]  /*69f0*/  FFMA R10, R3, R0, R3 ;  /* 0x00000000030a7223 */ /* 0x000fce0000000003 */
.L_x_56:
[----:B------:R-:W-:Y:S05]  /*6a00*/  BSYNC B1 ;  /* 0x0000000000017941 */ /* 0x000fea0003800000 */
.L_x_54:
[----:B------:R-:W-:Y:S01]  /*6a10*/  FSETP.GEU.AND P0, PT, |R6|, 1.175494350822287508e-38, PT ;  /* 0x008000000600780b */ /* 0x000fe20003f0e200 */
[----:B------:R-:W-:-:S12]  /*6a20*/  ULDC UR4, c[0x0][0x600] ;  /* 0x0001800000047ab9 */ /* 0x000fd80000000800 */
[----:B------:R-:W-:-:S04]  /*6a30*/  @!P0 FMUL R6, R6, 16777216 ;  /* 0x4b80000006068820 */ /* 0x000fc80000400000 */
[----:B------:R-:W1:Y:S02]  /*6a40*/  MUFU.LG2 R0, R6 ;  /* 0x0000000600007308 */ /* 0x000e640000000c00 */
[----:B-1----:R-:W-:-:S04]  /*6a50*/  @!P0 FADD R0, R0, -24 ;  /* 0xc1c0000000008421 */ /* 0x002fc80000000000 */
[----:B------:R-:W-:-:S04]  /*6a60*/  FMUL R9, R0, 0.69314718246459960938 ;  /* 0x3f31721800097820 */ /* 0x000fc80000400000 */
[----:B------:R-:W-:-:S07]  /*6a70*/  FFMA R9, R8, UR4, R9 ;  /* 0x0000000408097c23 */ /* 0x000fce0008000009 */
.L_x_53:
[----:B------:R-:W-:Y:S05]  /*6a80*/  BSYNC B0 ;  /* 0x0000000000007941 */ /* 0x000fea0003800000 */
.L_x_52:
[----:B------:R-:W-:Y:S01]  /*6a90*/  UISETP.NE.AND UP0, UPT, UR36, 0x1, UPT ;  /* 0x000000012400788c */ /* 0x000fe2000bf05270 */
[----:B------:R-:W1:Y:S03]  /*6aa0*/  S2R R2, SR_TID.X ;  /* 0x0000000000027919 */ /* 0x000e660000002100 */
[----:B------:R-:W-:-:S06]  /*6ab0*/  USEL UR4, URZ, 0x1, UP0 ;  /* 0x000000013f047887 */ /* 0x000fcc0008000000 */
[----:B------:R-:W-:Y:S01]  /*6ac0*/  MOV R0, UR4 ;  /* 0x0000000400007c02 */ /* 0x000fe20008000f00 */
[----:B------:R-:W-:Y:S02]  /*6ad0*/  ULDC UR4, c[0x0][0x608] ;  /* 0x0001820000047ab9 */ /* 0x000fe40000000800 */
[----:B------:R-:W-:Y:S01]  /*6ae0*/  FMUL R10, R10, UR4 ;  /* 0x000000040a0a7c20 */ /* 0x000fe20008400000 */
[----:B------:R-:W-:-:S04]  /*6af0*/  SHF.L.U32 R0, R0, 0x1f, RZ ;  /* 0x0000001f00007819 */ /* 0x000fc800000006ff */
[----:B------:R-:W2:Y:S01]  /*6b00*/  SYNCS.PHASECHK.TRANS64.TRYWAIT P0, [UR19+0x8], R0 ;  /* 0x00000800ff0075a7 */ /* 0x000ea20008000153 */
[C---:B-1----:R-:W-:Y:S02]  /*6b10*/  LOP3.LUT P1, R18, R2.reuse, 0x3, RZ, 0xc0, !PT ;  /* 0x0000000302127812 */ /* 0x042fe4000782c0ff */
[----:B------:R-:W-:Y:S01]  /*6b20*/  LOP3.LUT R16, R2, 0x7f, RZ, 0xc0, !PT ;  /* 0x0000007f02107812 */ /* 0x000fe200078ec0ff */
[----:B--2---:R-:W-:Y:S10]  /*6b30*/  @!P0 BRA `(.L_x_57) ;  /* 0x0000002400c08947 */ /* 0x004ff40003800000 */
.L_x_109:
[----:B------:R-:W-:Y:S01]  /*6b40*/  ULDC.64 UR10, c[0x0][0x208] ;  /* 0x00008200000a7ab9 */ /* 0x000fe20000000a00 */
[----:B------:R-:W-:Y:S01]  /*6b50*/  BSSY B0, `(.L_x_58) ;  /* 0x0000019000007945 */ /* 0x000fe20003800000 */
[----:B------:R-:W-:-:S03]  /*6b60*/  SHF.R.U32.HI R17, RZ, 0x5, R16 ;  /* 0x00000005ff117819 */ /* 0x000fc60000011610 */
[----:B------:R-:W-:Y:S05]  /*6b70*/  @P1 BRA `(.L_x_59) ;  /* 0x0000000000581947 */ /* 0x000fea0003800000 */
[----:B------:R-:W2:Y:S01]  /*6b80*/  S2UR UR4, SR_CTAID.Y ;  /* 0x00000000000479c3 */ /* 0x000ea20000002600 */
[----:B-1----:R-:W-:Y:S01]  /*6b90*/  SHF.R.U32.HI R0, RZ, 0x2, R2 ;  /* 0x00000002ff007819 */ /* 0x002fe20000011602 */
[----:B------:R-:W-:Y:S01]  /*6ba0*/  IMAD.SHL.U32 R3, R17, 0x10, RZ ;  /* 0x0000001011037824 */ /* 0x000fe200078e00ff */
[----:B------:R-:W-:Y:S02]  /*6bb0*/  USHF.L.U32 UR8, UR37, 0x6, URZ ;  /* 0x0000000625087899 */ /* 0x000fe4000800063f */
[----:B------:R-:W-:Y:S01]  /*6bc0*/  LOP3.LUT R0, R0, 0x7, RZ, 0xc0, !PT ;  /* 0x0000000700007812 */ /* 0x000fe200078ec0ff */
[----:B------:R-:W-:Y:S02]  /*6bd0*/  ULDC.64 UR6, c[0x0][0x688] ;  /* 0x0001a20000067ab9 */ /* 0x000fe40000000a00 */
[----:B------:R-:W1:Y:S01]  /*6be0*/  S2UR UR5, SR_CTAID.Z ;  /* 0x00000000000579c3 */ /* 0x000e620000002700 */
[----:B------:R-:W-:-:S05]  /*6bf0*/  LOP3.LUT R0, R3, 0xfffffff0, R0, 0xe2, !PT ;  /* 0xfffffff003007812 */ /* 0x000fca00078ee200 */
[----:B------:R-:W-:-:S05]  /*6c00*/  VIADD R3, R0, UR8 ;  /* 0x0000000800037c36 */ /* 0x000fca0008000000 */
[----:B------:R-:W-:Y:S01]  /*6c10*/  IADD3 R2, R3, 0x8, RZ ;  /* 0x0000000803027810 */ /* 0x000fe20007ffe0ff */
[----:B--2---:R-:W-:-:S04]  /*6c20*/  UIMAD UR4, UR4, UR6, UR8 ;  /* 0x00000006040472a4 */ /* 0x004fc8000f8e0208 */
[----:B-1----:R-:W-:-:S03]  /*6c30*/  UIMAD UR4, UR5, UR7, UR4 ;  /* 0x00000007050472a4 */ /* 0x002fc6000f8e0204 */
[----:B------:R-:W-:Y:S02]  /*6c40*/  ULDC UR5, c[0x0][0x288] ;  /* 0x0000a20000057ab9 */ /* 0x000fe40000000800 */
[----:B------:R-:W-:Y:S02]  /*6c50*/  ISETP.GE.U32.AND P0, PT, R3, UR5, PT ;  /* 0x0000000503007c0c */ /* 0x000fe4000bf06070 */
[----:B------:R-:W-:Y:S02]  /*6c60*/  IADD3 R0, P2, R0, UR4, RZ ;  /* 0x0000000400007c10 */ /* 0x000fe4000ff5e0ff */
[----:B------:R-:W-:Y:S01]  /*6c70*/  ISETP.GE.U32.AND P1, PT, R2, UR5, PT ;  /* 0x0000000502007c0c */ /* 0x000fe2000bf26070 */
[----:B------:R-:W-:Y:S02]  /*6c80*/  ULDC.64 UR4, c[0x0][0x680] ;  /* 0x0001a00000047ab9 */ /* 0x000fe40000000a00 */
[----:B------:R-:W-:Y:S01]  /*6c90*/  IMAD.X R3, RZ, RZ, RZ, P2 ;  /* 0x000000ffff037224 */ /* 0x000fe200010e06ff */
[----:B------:R-:W-:-:S04]  /*6ca0*/  LEA R2, P2, R0, UR4, 0x2 ;  /* 0x0000000400027c11 */ /* 0x000fc8000f8410ff */
[----:B------:R-:W-:-:S05]  /*6cb0*/  LEA.HI.X R3, R0, UR5, R3, 0x2, P2 ;  /* 0x0000000500037c11 */ /* 0x000fca00090f1403 */
[----:B------:R2:W-:Y:S04]  /*6cc0*/  @!P0 STG.E desc[UR10][R2.64], R11 ;  /* 0x0000000b02008986 */ /* 0x0005e8000c10190a */
[----:B------:R2:W-:Y:S02]  /*6cd0*/  @!P1 STG.E desc[UR10][R2.64+0x20], R9 ;  /* 0x0000200902009986 */ /* 0x0005e4000c10190a */
.L_x_59:
[----:B------:R-:W-:Y:S05]  /*6ce0*/  BSYNC B0 ;  /* 0x0000000000007941 */ /* 0x000fea0003800000 */
.L_x_58:
[----:B------:R-:W-:Y:S01]  /*6cf0*/  ULDC.64 UR4, c[0x0][0x730] ;  /* 0x0001cc0000047ab9 */ /* 0x000fe20000000a00 */
[-C--:B------:R-:W-:Y:S01]  /*6d00*/  FMUL R74, R74, R10.reuse ;  /* 0x0000000a4a4a7220 */ /* 0x080fe20000400000 */
[----:B------:R-:W-:Y:S01]  /*6d10*/  ISETP.NE.U32.AND P0, PT, RZ, UR4, PT ;  /* 0x00000004ff007c0c */ /* 0x000fe2000bf05070 */
[-C--:B------:R-:W-:Y:S01]  /*6d20*/  FMUL R36, R75, R10.reuse ;  /* 0x0000000a4b247220 */ /* 0x080fe20000400000 */
[-C--:B------:R-:W-:Y:S01]  /*6d30*/  FMUL R78, R78, R10.reuse ;  /* 0x0000000a4e4e7220 */ /* 0x080fe20000400000 */
[-C--:B------:R-:W-:Y:S01]  /*6d40*/  FMUL R38, R79, R10.reuse ;  /* 0x0000000a4f267220 */ /* 0x080fe20000400000 */
[----:B------:R-:W-:Y:S01]  /*6d50*/  ISETP.NE.AND.EX P0, PT, RZ, UR5, PT, P0 ;  /* 0x00000005ff007c0c */ /* 0x000fe2000bf05300 */
[-C--:B------:R-:W-:Y:S01]  /*6d60*/  FMUL R66, R66, R10.reuse ;  /* 0x0000000a42427220 */ /* 0x080fe20000400000 */
[-C--:B------:R-:W-:Y:S01]  /*6d70*/  FMUL R40, R67, R10.reuse ;  /* 0x0000000a43287220 */ /* 0x080fe20000400000 */
[-C--:B------:R-:W-:Y:S01]  /*6d80*/  FMUL R70, R70, R10.reuse ;  /* 0x0000000a46467220 */ /* 0x080fe20000400000 */
[-C--:B------:R-:W-:Y:S01]  /*6d90*/  FMUL R42, R71, R10.reuse ;  /* 0x0000000a472a7220 */ /* 0x080fe20000400000 */
[-C--:B------:R-:W-:Y:S01]  /*6da0*/  FMUL R58, R58, R10.reuse ;  /* 0x0000000a3a3a7220 */ /* 0x080fe20000400000 */
[-C--:B------:R-:W-:Y:S01]  /*6db0*/  FMUL R44, R59, R10.reuse ;  /* 0x0000000a3b2c7220 */ /* 0x080fe20000400000 */
[-C--:B------:R-:W-:Y:S01]  /*6dc0*/  FMUL R62, R62, R10.reuse ;  /* 0x0000000a3e3e7220 */ /* 0x080fe20000400000 */
[----:B------:R-:W-:-:S05]  /*6dd0*/  FMUL R46, R63, R10 ;  /* 0x0000000a3f2e7220 */ /* 0x000fca0000400000 */
[----:B------:R-:W-:Y:S05]  /*6de0*/  @P0 BRA `(.L_x_60) ;  /* 0x0000000000200947 */ /* 0x000fea0003800000 */
[----:B------:R-:W-:Y:S02]  /*6df0*/  ULDC.64 UR4, c[0x0][0x728] ;  /* 0x0001ca0000047ab9 */ /* 0x000fe40000000a00 */
[----:B------:R-:W-:-:S04]  /*6e00*/  ISETP.NE.U32.AND P0, PT, RZ, UR4, PT ;  /* 0x00000004ff007c0c */ /* 0x000fc8000bf05070 */
[----:B------:R-:W-:-:S13]  /*6e10*/  ISETP.NE.AND.EX P0, PT, RZ, UR5, PT, P0 ;  /* 0x00000005ff007c0c */ /* 0x000fda000bf05300 */
[----:B------:R-:W-:Y:S05]  /*6e20*/  @!P0 BRA `(.L_x_61) ;  /* 0x00000000000c8947 */ /* 0x000fea0003800000 */
[----:B-12---:R-:W1:Y:S02]  /*6e30*/  LDC.64 R2, c[0x0][0x728] ;  /* 0x0001ca00ff027b82 */ /* 0x006e640000000a00 */
[----:B-1----:R4:W5:Y:S01]  /*6e40*/  LDG.E R2, desc[UR10][R2.64] ;  /* 0x0000000a02027981 */ /* 0x002962000c1e1900 */
[----:B------:R-:W-:Y:S05]  /*6e50*/  BRA `(.L_x_60) ;  /* 0x0000000000047947 */ /* 0x000fea0003800000 */
.L_x_61:
[----:B--2---:R-:W3:Y:S02]  /*6e60*/  LDC R2, c[0x0][0x720] ;  /* 0x0001c800ff027b82 */ /* 0x004ee40000000800 */
.L_x_60:
[----:B-1----:R-:W-:Y:S01]  /*6e70*/  MOV R0, RZ ;  /* 0x000000ff00007202 */ /* 0x002fe20000000f00 */
[----:B---3-5:R-:W-:-:S03]  /*6e80*/  IMAD.MOV.U32 R27, RZ, RZ, R2 ;  /* 0x000000ffff1b7224 */ /* 0x028fc600078e0002 */
[----:B------:R-:W-:-:S13]  /*6e90*/  LOP3.LUT P0, RZ, R0, 0x9f, RZ, 0xc0, !PT ;  /* 0x0000009f00ff7812 */ /* 0x000fda000780c0ff */
[----:B------:R-:W-:Y:S05]  /*6ea0*/  @!P0 BRA `(.L_x_62) ;  /* 0x0000000000408947 */ /* 0x000fea0003800000 */
[----:B------:R-:W-:Y:S01]  /*6eb0*/  MOV R0, 0x0 ;  /* 0x0000000000007802 */ /* 0x000fe20000000f00 */
[----:B------:R-:W-:Y:S01]  /*6ec0*/  ULDC.64 UR4, c[0x4][0x70] ;  /* 0x01001c0000047ab9 */ /* 0x000fe20000000a00 */
[----:B------:R-:W-:Y:S01]  /*6ed0*/  ULDC.64 UR6, c[0x4][0x8] ;  /* 0x0100020000067ab9 */ /* 0x000fe20000000a00 */
[----:B------:R-:W-:Y:S01]  /*6ee0*/  MOV R4, UR4 ;  /* 0x0000000400047c02 */ /* 0x000fe20008000f00 */
[----:B--2-4-:R1:W2:Y:S01]  /*6ef0*/  LDC.64 R2, c[0x4][R0] ;  /* 0x0100000000027b82 */ /* 0x0142a20000000a00 */
[----:B------:R-:W-:Y:S01]  /*6f00*/  IMAD.U32 R5, RZ, RZ, UR5 ;  /* 0x00000005ff057e24 */ /* 0x000fe2000f8e00ff */
[----:B------:R-:W-:Y:S01]  /*6f10*/  ULDC.64 UR4, c[0x4][0x78] ;  /* 0x01001e0000047ab9 */ /* 0x000fe20000000a00 */
[----:B------:R-:W-:Y:S01]  /*6f20*/  IMAD.U32 R10, RZ, RZ, UR6 ;  /* 0x00000006ff0a7e24 */ /* 0x000fe2000f8e00ff */
[----:B------:R-:W-:Y:S01]  /*6f30*/  MOV R7, UR5 ;  /* 0x0000000500077c02 */ /* 0x000fe20008000f00 */
[----:B------:R-:W-:Y:S01]  /*6f40*/  IMAD.U32 R6, RZ, RZ, UR4 ;  /* 0x00000004ff067e24 */ /* 0x000fe2000f8e00ff */
[----:B------:R-:W-:Y:S01]  /*6f50*/  MOV R8, 0x70 ;  /* 0x0000007000087802 */ /* 0x000fe20000000f00 */
[----:B------:R-:W-:-:S02]  /*6f60*/  IMAD.U32 R11, RZ, RZ, UR7 ;  /* 0x00000007ff0b7e24 */ /* 0x000fc4000f8e00ff */
[----:B------:R-:W-:Y:S02]  /*6f70*/  IMAD.MOV.U32 R12, RZ, RZ, 0x1 ;  /* 0x00000001ff0c7424 */ /* 0x000fe400078e00ff */
[----:B-1----:R-:W-:-:S07]  /*6f80*/  IMAD.MOV.U32 R13, RZ, RZ, RZ ;  /* 0x000000ffff0d7224 */ /* 0x002fce00078e00ff */
[----:B------:R-:W-:-:S07]  /*6f90*/  LEPC R20, `(.L_x_62) ;  /* 0x000000001014794e */ /* 0x000fce0000000000 */
[----:B--2---:R-:W-:Y:S05]  /*6fa0*/  CALL.ABS.NOINC R2 ;  /* 0x0000000002007343 */ /* 0x004fea0003c00000 */
.L_x_62:
[----:B------:R-:W-:Y:S01]  /*6fb0*/  MOV R19, UR38 ;  /* 0x0000002600137c02 */ /* 0x000fe20008000f00 */
[----:B------:R-:W-:-:S04]  /*6fc0*/  IMAD.U32 R0, RZ, RZ, UR36 ;  /* 0x00000024ff007e24 */ /* 0x000fc8000f8e00ff */
[----:B------:R-:W-:-:S04]  /*6fd0*/  IMAD R19, R0, 0x1100, R19 ;  /* 0x0000110000137824 */ /* 0x000fc800078e0213 */
[----:B------:R-:W-:-:S05]  /*6fe0*/  VIADD R22, R19, 0xffffef00 ;  /* 0xffffef0013167836 */ /* 0x000fca0000000000 */
        /* <DEDUP_REMOVED lines=18> */
.L_x_63:
[----:B------:R-:W1:Y:S01]  /*7110*/  S2R R5, SR_TID.X ;  /* 0x0000000000057919 */ /* 0x000e620000002100 */
[----:B------:R-:W-:Y:S01]  /*7120*/  ULDC.64 UR4, c[0x0][0x730] ;  /* 0x0001cc0000047ab9 */ /* 0x000fe20000000a00 */
[----:B------:R-:W-:Y:S01]  /*7130*/  IADD3 R16, R16, 0x1f, RZ ;  /* 0x0000001f10107810 */ /* 0x000fe20007ffe0ff */
[----:B------:R-:W-:Y:S01]  /*7140*/  IMAD R17, R17, 0x10, R18 ;  /* 0x0000001011117824 */ /* 0x000fe200078e0212 */
[----:B------:R-:W-:-:S04]  /*7150*/  ISETP.NE.U32.AND P0, PT, RZ, UR4, PT ;  /* 0x00000004ff007c0c */ /* 0x000fc8000bf05070 */
[----:B------:R-:W-:-:S13]  /*7160*/  ISETP.NE.AND.EX P0, PT, RZ, UR5, PT, P0 ;  /* 0x00000005ff007c0c */ /* 0x000fda000bf05300 */
[----:B------:R-:W3:Y:S01]  /*7170*/  @P0 LDC R27, c[0x0][0x720] ;  /* 0x0001c800ff1b0b82 */ /* 0x000ee20000000800 */
[----:B------:R-:W-:Y:S02]  /*7180*/  ISETP.GT.U32.AND P0, PT, R16, 0x3e, PT ;  /* 0x0000003e1000780c */ /* 0x000fe40003f04070 */
[----:B-1----:R-:W-:Y:S02]  /*7190*/  SHF.L.U32 R0, R5, 0x4, RZ ;  /* 0x0000000405007819 */ /* 0x002fe400000006ff */
[----:B--2---:R-:W-:Y:S02]  /*71a0*/  SHF.R.U32.HI R2, RZ, 0x1, R5 ;  /* 0x00000001ff027819 */ /* 0x004fe40000011605 */
[C---:B----4-:R-:W-:Y:S02]  /*71b0*/  LOP3.LUT R3, R0.reuse, 0x40, RZ, 0xc0, !PT ;  /* 0x0000004000037812 */ /* 0x050fe400078ec0ff */
[----:B------:R-:W-:Y:S02]  /*71c0*/  LOP3.LUT R0, R0, 0x80, RZ, 0xc0, !PT ;  /* 0x0000008000007812 */ /* 0x000fe400078ec0ff */
[----:B------:R-:W-:Y:S01]  /*71d0*/  LOP3.LUT R4, R3, 0x8, R2, 0xf8, !PT ;  /* 0x0000000803047812 */ /* 0x000fe200078ef802 */
[----:B------:R-:W-:-:S02]  /*71e0*/  IMAD.SHL.U32 R3, R5, 0x2, RZ ;  /* 0x0000000205037824 */ /* 0x000fc400078e00ff */
[----:B------:R-:W-:Y:S02]  /*71f0*/  IMAD.U32 R2, R17, 0x10, R0 ;  /* 0x0000001011027824 */ /* 0x000fe400078e0000 */
[-C--:B---3--:R-:W-:Y:S01]  /*7200*/  FMUL R0, R72, R27.reuse ;  /* 0x0000001b48007220 */ /* 0x088fe20000400000 */
[----:B------:R-:W-:Y:S01]  /*7210*/  LOP3.LUT R3, R4, 0x8, R3, 0x78, !PT ;  /* 0x0000000804037812 */ /* 0x000fe200078e7803 */
[-C--:B------:R-:W-:Y:S01]  /*7220*/  FMUL R5, R36, R27.reuse ;  /* 0x0000001b24057220 */ /* 0x080fe20000400000 */
[-C--:B------:R-:W-:Y:S01]  /*7230*/  FMUL R4, R76, R27.reuse ;  /* 0x0000001b4c047220 */ /* 0x080fe20000400000 */
[-C--:B------:R-:W-:Y:S01]  /*7240*/  FMUL R7, R26, R27.reuse ;  /* 0x0000001b1a077220 */ /* 0x080fe20000400000 */
[-C--:B------:R-:W-:Y:S01]  /*7250*/  FMUL R6, R78, R27.reuse ;  /* 0x0000001b4e067220 */ /* 0x080fe20000400000 */
[----:B------:R-:W-:Y:S02]  /*7260*/  IMAD.IADD R8, R2, 0x1, R3 ;  /* 0x0000000102087824 */ /* 0x000fe400078e0203 */
        /* <DEDUP_REMOVED lines=23> */
[----:B------:R-:W-:Y:S06]  /*73e0*/  @P0 BRA `(.L_x_64) ;  /* 0x0000000000040947 */ /* 0x000fec0003800000 */
[----:B------:R-:W-:-:S04]  /*73f0*/  DEPBAR.LE SB0, 0x1 ;  /* 0x000080400000791a */ /* 0x000fc80000000000 */
.L_x_64:
[----:B------:R-:W-:Y:S05]  /*7400*/  WARPSYNC.ALL ;  /* 0x0000000000007948 */ /* 0x000fea0003800000 */
[----:B------:R-:W-:Y:S01]  /*7410*/  BAR.SYNC.DEFER_BLOCKING 0x1, 0x80 ;  /* 0x0042000000007b1d */ /* 0x000fe20000010000 */
[C---:B------:R-:W-:Y:S01]  /*7420*/  LEA R22, R8.reuse, R22, 0x1 ;  /* 0x0000001608167211 */ /* 0x040fe200078e08ff */
[----:B------:R-:W-:Y:S01]  /*7430*/  IMAD R8, R8, 0x2, R19 ;  /* 0x0000000208087824 */ /* 0x000fe200078e0213 */
[----:B------:R-:W-:Y:S02]  /*7440*/  F2FP.BF16.F32.PACK_AB R4, R10, R11 ;  /* 0x0000000b0a04723e */ /* 0x000fe400000010ff */
[----:B------:R-:W-:Y:S01]  /*7450*/  F2FP.BF16.F32.PACK_AB R5, R12, R13 ;  /* 0x0000000d0c05723e */ /* 0x000fe200000010ff */
[----:B------:R-:W-:Y:S01]  /*7460*/  BSSY B0, `(.L_x_65) ;  /* 0x0000018000007945 */ /* 0x000fe20003800000 */
[----:B------:R-:W-:-:S02]  /*7470*/  F2FP.BF16.F32.PACK_AB R6, R14, R15 ;  /* 0x0000000f0e06723e */ /* 0x000fc400000010ff */
[----:B------:R-:W-:Y:S01]  /*7480*/  F2FP.BF16.F32.PACK_AB R7, R16, R17 ;  /* 0x000000111007723e */ /* 0x000fe200000010ff */
[----:B------:R1:W-:Y:S01]  /*7490*/  STSM.16.M88.4 [R8+-0x1100], R28 ;  /* 0xffef001c08007844 */ /* 0x0003e20000000200 */
[----:B------:R-:W-:Y:S01]  /*74a0*/  @!PT LDS RZ, [RZ] ;  /* 0x00000000fffff984 */ /* 0x000fe20000000800 */
[----:B------:R-:W-:Y:S01]  /*74b0*/  @!PT LDS RZ, [RZ] ;  /* 0x00000000fffff984 */ /* 0x000fe20000000800 */
[----:B------:R-:W-:Y:S01]  /*74c0*/  @!PT LDS RZ, [RZ] ;  /* 0x00000000fffff984 */ /* 0x000fe20000000800 */
[----:B------:R-:W-:Y:S01]  /*74d0*/  @!PT LDS RZ, [RZ] ;  /* 0x00000000fffff984 */ /* 0x000fe20000000800 */
[----:B------:R2:W-:Y:S06]  /*74e0*/  MEMBAR.ALL.CTA ;  /* 0x0000000000007992 */ /* 0x0005ec0000008000 */
[----:B--2---:R-:W2:Y:S02]  /*74f0*/  FENCE.VIEW.ASYNC.S ;  /* 0x00000000000073c6 */ /* 0x004ea40000000000 */
[----:B--2---:R-:W-:Y:S06]  /*7500*/  BAR.SYNC.DEFER_BLOCKING 0x1, 0x80 ;  /* 0x0042000000007b1d */ /* 0x004fec0000010000 */
[----:B------:R-:W-:Y:S05]  /*7510*/  @P0 BRA `(.L_x_66) ;  /* 0x0000000000300947 */ /* 0x000fea0003800000 */
[----:B------:R-:W-:Y:S01]  /*7520*/  S2UR UR12, SR_CTAID.Z ;  /* 0x00000000000c79c3 */ /* 0x000fe20000002700 */
[----:B------:R-:W-:Y:S01]  /*7530*/  R2UR UR8, R19 ;  /* 0x00000000130872ca */ /* 0x000fe200000e0000 */
[----:B------:R-:W-:Y:S01]  /*7540*/  ULDC.64 UR4, c[0x0][0x198] ;  /* 0x0000660000047ab9 */ /* 0x000fe20000000a00 */
[----:B------:R-:W-:Y:S02]  /*7550*/  USHF.L.U32 UR10, UR37, 0x6, URZ ;  /* 0x00000006250a7899 */ /* 0x000fe4000800063f */
[----:B------:R-:W-:Y:S01]  /*7560*/  UIADD3 UR4, UP0, UR4, 0x670, URZ ;  /* 0x0000067004047890 */ /* 0x000fe2000ff1e03f */
[----:B------:R-:W-:Y:S02]  /*7570*/  UMOV UR9, URZ ;  /* 0x0000003f00097c82 */ /* 0x000fe40008000000 */
[----:B------:R-:W2:Y:S01]  /*7580*/  S2UR UR11, SR_CTAID.Y ;  /* 0x00000000000b79c3 */ /* 0x000ea20000002600 */
[----:B------:R-:W-:-:S05]  /*7590*/  UIADD3.X UR5, URZ, UR5, URZ, UP0, !UPT ;  /* 0x000000053f057290 */ /* 0x000fca00087fe43f */
[----:B------:R-:W-:-:S09]  /*75a0*/  UIADD3 UR8, UR8, -0x1100, URZ ;  /* 0xffffef0008087890 */ /* 0x000fd2000fffe03f */
[----:B--2---:R2:W-:Y:S01]  /*75b0*/  UTMASTG.4D [UR8], [UR4] ;  /* 0x00000008040073b5 */ /* 0x0045e20008018000 */
[----:B------:R0:W-:Y:S01]  /*75c0*/  UTMACMDFLUSH ;  /* 0x00000000000079b7 */ /* 0x0001e20000000000 */
[----:B--2---:R-:W-:-:S04]  /*75d0*/  DEPBAR.LE SB0, 0x1 ;  /* 0x000080400000791a */ /* 0x004fc80000000000 */
.L_x_66:
[----:B------:R-:W-:Y:S05]  /*75e0*/  BSYNC B0 ;  /* 0x0000000000007941 */ /* 0x000fea0003800000 */
.L_x_65:
[----:B------:R-:W-:Y:S01]  /*75f0*/  BAR.SYNC.DEFER_BLOCKING 0x1, 0x80 ;  /* 0x0042000000007b1d */ /* 0x000fe20000010000 */
[----:B-1----:R-:W-:Y:S02]  /*7600*/  F2FP.BF16.F32.PACK_AB R8, R18, R21 ;  /* 0x000000151208723e */ /* 0x002fe400000010ff */
[----:B------:R-:W-:Y:S02]  /*7610*/  F2FP.BF16.F32.PACK_AB R9, R20, R23 ;  /* 0x000000171409723e */ /* 0x000fe400000010ff */
[----:B------:R-:W-:Y:S01]  /*7620*/  F2FP.BF16.F32.PACK_AB R10, R24, R25 ;  /* 0x00000019180a723e */ /* 0x000fe200000010ff */
[----:B------:R-:W-:Y:S01]  /*7630*/  BSSY B0, `(.L_x_67) ;  /* 0x0000017000007945 */ /* 0x000fe20003800000 */
[----:B------:R-:W-:Y:S01]  /*7640*/  F2FP.BF16.F32.PACK_AB R11, R26, R27 ;  /* 0x0000001b1a0b723e */ /* 0x000fe200000010ff */
[----:B------:R1:W-:Y:S01]  /*7650*/  STSM.16.M88.4 [R22+0x800], R4 ;  /* 0x0008000416007844 */ /* 0x0003e20000000200 */
        /* <DEDUP_REMOVED lines=13> */
[----:B------:R-:W-:Y:S02]  /*7730*/  UMOV UR9, 0x10 ;  /* 0x0000001000097882 */ /* 0x000fe40000000000 */
[----:B------:R-:W2:Y:S01]  /*7740*/  S2UR UR11, SR_CTAID.Y ;  /* 0x00000000000b79c3 */ /* 0x000ea20000002600 */
[----:B------:R-:W-:-:S05]  /*7750*/  UIADD3.X UR5, URZ, UR5, URZ, UP0, !UPT ;  /* 0x000000053f057290 */ /* 0x000fca00087fe43f */
[----:B------:R-:W-:-:S09]  /*7760*/  UIADD3 UR8, UR8, -0x900, URZ ;  /* 0xfffff70008087890 */ /* 0x000fd2000fffe03f */
[----:B--2---:R2:W-:Y:S01]  /*7770*/  UTMASTG.4D [UR8], [UR4] ;  /* 0x00000008040073b5 */ /* 0x0045e20008018000 */
[----:B------:R0:W-:Y:S01]  /*7780*/  UTMACMDFLUSH ;  /* 0x00000000000079b7 */ /* 0x0001e20000000000 */
[----:B--2---:R-:W-:-:S04]  /*7790*/  DEPBAR.LE SB0, 0x1 ;  /* 0x000080400000791a */ /* 0x004fc80000000000 */
.L_x_68:
[----:B------:R-:W-:Y:S05]  /*77a0*/  BSYNC B0 ;  /* 0x0000000000007941 */ /* 0x000fea0003800000 */
.L_x_67:
[----:B------:R-:W-:Y:S06]  /*77b0*/  BAR.SYNC.DEFER_BLOCKING 0x1, 0x80 ;  /* 0x0042000000007b1d */ /* 0x000fec0000010000 */
[----:B------:R-:W-:Y:S01]  /*77c0*/  BSSY B0, `(.L_x_69) ;  /* 0x0000015000007945 */ /* 0x000fe20003800000 */
[----:B------:R2:W-:Y:S01]  /*77d0*/  STSM.16.M88.4 [R22], R8 ;  /* 0x0000000816007844 */ /* 0x0005e20000000200 */
[----:B------:R-:W-:Y:S01]  /*77e0*/  @!PT LDS RZ, [RZ] ;  /* 0x00000000fffff984 */ /* 0x000fe20000000800 */
[----:B------:R-:W-:Y:S01]  /*77f0*/  @!PT LDS RZ, [RZ] ;  /* 0x00000000fffff984 */ /* 0x000fe20000000800 */
[----:B------:R-:W-:Y:S01]  /*7800*/  @!PT LDS RZ, [RZ] ;  /* 0x00000000fffff984 */ /* 0x000fe20000000800 */
[----:B------:R-:W-:Y:S01]  /*7810*/  @!PT LDS RZ, [RZ] ;  /* 0x00000000fffff984 */ /* 0x000fe20000000800 */
[----:B------:R3:W-:Y:S06]  /*7820*/  MEMBAR.ALL.CTA ;  /* 0x0000000000007992 */ /* 0x0007ec0000008000 */
[----:B---3--:R-:W3:Y:S02]  /*7830*/  FENCE.VIEW.ASYNC.S ;  /* 0x00000000000073c6 */ /* 0x008ee40000000000 */
[----:B---3--:R-:W-:Y:S06]  /*7840*/  BAR.SYNC.DEFER_BLOCKING 0x1, 0x80 ;  /* 0x0042000000007b1d */ /* 0x008fec0000010000 */
[----:B------:R-:W-:Y:S05]  /*7850*/  @P0 BRA `(.L_x_70) ;  /* 0x00000000002c0947 */ /* 0x000fea0003800000 */
[----:B------:R-:W-:Y:S01]  /*7860*/  S2UR UR12, SR_CTAID.Z ;  /* 0x00000000000c79c3 */ /* 0x000fe20000002700 */
[----:B------:R-:W-:Y:S01]  /*7870*/  R2UR UR8, R19 ;  /* 0x00000000130872ca */ /* 0x000fe200000e0000 */
[----:B------:R-:W-:Y:S01]  /*7880*/  ULDC.64 UR4, c[0x0][0x198] ;  /* 0x0000660000047ab9 */ /* 0x000fe20000000a00 */
[----:B------:R-:W-:Y:S02]  /*7890*/  USHF.L.U32 UR10, UR37, 0x6, URZ ;  /* 0x00000006250a7899 */ /* 0x000fe4000800063f */
[----:B------:R-:W-:Y:S01]  /*78a0*/  UIADD3 UR4, UP0, UR4, 0x670, URZ ;  /* 0x0000067004047890 */ /* 0x000fe2000ff1e03f */
[----:B------:R-:W-:Y:S02]  /*78b0*/  UMOV UR9, 0x20 ;  /* 0x0000002000097882 */ /* 0x000fe40000000000 */
[----:B------:R-:W3:Y:S01]  /*78c0*/  S2UR UR11, SR_CTAID.Y ;  /* 0x00000000000b79c3 */ /* 0x000ee20000002600 */
[----:B------:R-:W-:-:S05]  /*78d0*/  UIADD3.X UR5, URZ, UR5, URZ, UP0, !UPT ;  /* 0x000000053f057290 */ /* 0x000fca00087fe43f */
[----:B------:R-:W-:-:S09]  /*78e0*/  UIADD3 UR8, UR8, -0x1100, URZ ;  /* 0xffffef0008087890 */ /* 0x000fd2000fffe03f */
[----:B---3--:R3:W-:Y:S02]  /*78f0*/  UTMASTG.4D [UR8], [UR4] ;  /* 0x00000008040073b5 */ /* 0x0087e40008018000 */
[----:B---3--:R0:W-:Y:S02]  /*7900*/  UTMACMDFLUSH ;  /* 0x00000000000079b7 */ /* 0x0081e40000000000 */
.L_x_70:
[----:B------:R-:W-:Y:S05]  /*7910*/  BSYNC B0 ;  /* 0x0000000000007941 */ /* 0x000fea0003800000 */
.L_x_69:
[----:B------:R-:W-:Y:S01]  /*7920*/  UIADD3 UR36, UR36, -0x1, URZ ;  /* 0xffffffff24247890 */ /* 0x000fe2000fffe03f */
[----:B------:R-:W-:-:S04]  /*7930*/  DEPBAR.LE SB0, 0x0 ;  /* 0x000080000000791a */ /* 0x000fc80000000000 */
[----:B------:R-:W-:-:S04]  /*7940*/  USHF.L.U32 UR4, UR36, 0x3, URZ ;  /* 0x0000000324047899 */ /* 0x000fc8000800063f */
[----:B------:R-:W-:-:S04]  /*7950*/  ULOP3.LUT UR4, UR4, 0x8, URZ, 0xe2, !UPT ;  /* 0x0000000804047892 */ /* 0x000fc8000f8ee23f */
[----:B------:R-:W-:-:S06]  /*7960*/  ULOP3.LUT UR4, UR4, 0x18, URZ, 0x3c, !UPT ;  /* 0x0000001804047892 */ /* 0x000fcc000f8e3c3f */
[----:B------:R-:W-:-:S04]  /*7970*/  IMAD.U32 R0, RZ, RZ, UR4 ;  /* 0x00000004ff007e24 */ /* 0x000fc8000f8e00ff */
[----:B------:R-:W-:Y:S01]  /*7980*/  SYNCS.ARRIVE.TRANS64.A1T0 RZ, [R0+UR38+0xa890], RZ ;  /* 0x00a890ff00ff79a7 */ /* 0x000fe20008100026 */
[----:B------:R-:W-:Y:S05]  /*7990*/  EXIT ;  /* 0x000000000000794d */ /* 0x000fea0003800000 */
.L_x_6:
[----:B------:R-:W-:-:S08]  /*79a0*/  UISETP.NE.AND UP0, UPT, UR4, 0x1, UPT ;  /* 0x000000010400788c */ /* 0x000fd0000bf05270 */
[----:B------:R-:W1:-:S00]  /*79b0*/  USETMAXREG.DEALLOC.CTAPOOL 0x18 ;  /* 0x00000018000079c8 */ /* 0x000e4000080e0500 */
[----:B------:R-:W-:-:S13]  /*79c0*/  PLOP3.LUT P0, PT, PT, PT, UP0, 0x80, 0x0 ;  /* 0x000000000000781c */ /* 0x000fda0003f0f008 */
[----:B------:R-:W-:Y:S05]  /*79d0*/  @P0 EXIT ;  /* 0x000000000000094d */ /* 0x000fea0003800000 */
[----:B------:R-:W2:Y:S01]  /*79e0*/  S2UR UR11, SR_CTAID.X ;  /* 0x00000000000b79c3 */ /* 0x000ea20000002500 */
[----:B------:R-:W-:Y:S01]  /*79f0*/  ULDC UR4, c[0x0][0x28c] ;  /* 0x0000a30000047ab9 */ /* 0x000fe20000000800 */
[----:B------:R-:W-:Y:S01]  /*7a00*/  ELECT P3, URZ, PT ;  /* 0x00000000003f782f */ /* 0x000fe20003860000 */
[----:B------:R-:W-:Y:S01]  /*7a10*/  BSSY B0, `(.L_x_71) ;  /* 0x000003c000007945 */ /* 0x000fe20003800000 */
[----:B------:R-:W-:Y:S01]  /*7a20*/  UIADD3 UR6, UR4, 0x3f, URZ ;  /* 0x0000003f04067890 */ /* 0x000fe2000fffe03f */
[----:B-1----:R-:W-:Y:S02]  /*7a30*/  CS2R R2, SRZ ;  /* 0x0000000000027805 */ /* 0x002fe4000001ff00 */
[----:B------:R-:W-:Y:S01]  /*7a40*/  MOV R7, RZ ;  /* 0x000000ff00077202 */ /* 0x000fe20000000f00 */
[----:B------:R-:W-:Y:S01]  /*7a50*/  USHF.R.S32.HI UR7, URZ, 0x1f, UR6 ;  /* 0x0000001f3f077899 */ /* 0x000fe20008011406 */
[----:B------:R-:W1:Y:S03]  /*7a60*/  S2UR UR36, SR_CTAID.Y ;  /* 0x00000000002479c3 */ /* 0x000e660000002600 */
[----:B------:R-:W-:-:S04]  /*7a70*/  ULEA.HI UR7, UR7, UR6, URZ, 0x6 ;  /* 0x0000000607077291 */ /* 0x000fc8000f8f303f */
[----:B------:R-:W-:Y:S01]  /*7a80*/  USHF.R.S32.HI UR7, URZ, 0x6, UR7 ;  /* 0x000000063f077899 */ /* 0x000fe20008011407 */
[----:B------:R-:W3:Y:S01]  /*7a90*/  S2UR UR37, SR_CTAID.Z ;  /* 0x00000000002579c3 */ /* 0x000ee20000002700 */
[----:B--2---:R-:W-:-:S04]  /*7aa0*/  USHF.L.U32 UR11, UR11, 0x7, URZ ;  /* 0x000000070b0b7899 */ /* 0x004fc8000800063f */
[----:B------:R-:W-:-:S04]  /*7ab0*/  UIADD3 UR4, UR11, 0xbf, URZ ;  /* 0x000000bf0b047890 */ /* 0x000fc8000fffe03f */
[----:B------:R-:W-:-:S04]  /*7ac0*/  USHF.R.U32.HI UR4, URZ, 0x6, UR4 ;  /* 0x000000063f047899 */ /* 0x000fc80008011604 */
[----:B------:R-:W-:-:S04]  /*7ad0*/  UISETP.LT.AND UP0, UPT, UR4, UR7, UPT ;  /* 0x000000070400728c */ /* 0x000fc8000bf01270 */
[----:B------:R-:W-:Y:S01]  /*7ae0*/  USEL UR4, UR4, UR7, UP0 ;  /* 0x0000000704047287 */ /* 0x000fe20008000000 */
[----:B-1-3--:R-:W-:Y:S11]  /*7af0*/  @!P3 BRA `(.L_x_72) ;  /* 0x0000000000b4b947 */ /* 0x00aff60003800000 */
[----:B------:R-:W1:Y:S01]  /*7b00*/  S2R R4, SR_CgaCtaId ;  /* 0x0000000000047919 */ /* 0x000e620000008800 */
[----:B------:R-:W-:Y:S01]  /*7b10*/  MOV R3, 0x400 ;  /* 0x0000040000037802 */ /* 0x000fe20000000f00 */
[----:B------:R-:W-:-:S03]  /*7b20*/  IMAD.MOV.U32 R5, RZ, RZ, 0x1 ;  /* 0x00000001ff057424 */ /* 0x000fc600078e00ff */
[----:B-1----:R-:W-:Y:S02]  /*7b30*/  LEA R4, R4, R3, 0x18 ;  /* 0x0000000304047211 */ /* 0x002fe400078ec0ff */
[----:B------:R-:W-:-:S04]  /*7b40*/  SHF.L.U32 R3, R5, 0x1f, RZ ;  /* 0x0000001f05037819 */ /* 0x000fc800000006ff */
[----:B------:R-:W1:Y:S02]  /*7b50*/  SYNCS.PHASECHK.TRANS64.TRYWAIT P0, [R4+URZ+0xa860], R3 ;  /* 0x00a86003040075a7 */ /* 0x000e64000800017f */
[----:B-1----:R-:W-:Y:S05]  /*7b60*/  @!P0 BRA `(.L_x_73) ;  /* 0x0000001400cc8947 */ /* 0x002fea0003800000 */
.L_x_110:
[----:B------:R-:W-:Y:S01]  /*7b70*/  ULOP3.LUT UR6, UR5, 0x2, URZ, 0xfc, !UPT ;  /* 0x0000000205067892 */ /* 0x000fe2000f8efc3f */
[----:B-1----:R-:W-:-:S03]  /*7b80*/  @P2 IMAD.MOV.U32 R3, RZ, RZ, 0x1800 ;  /* 0x00001800ff032424 */ /* 0x002fc600078e00ff */
[----:B------:R-:W-:Y:S01]  /*7b90*/  UPRMT UR6, UR6, 0x9910, URZ ;  /* 0x0000991006067896 */ /* 0x000fe2000800003f */
[----:B------:R1:W-:Y:S03]  /*7ba0*/  @P2 SYNCS.ARRIVE.TRANS64 RZ, [R4+URZ+0xa850], R3 ;  /* 0x00a8500304ff29a7 */ /* 0x0003e6000800003f */
[----:B------:R-:W-:-:S06]  /*7bb0*/  UISETP.NE.AND UP0, UPT, UR6, 0x2, UPT ;  /* 0x000000020600788c */ /* 0x000fcc000bf05270 */
[----:B------:R-:W-:-:S13]  /*7bc0*/  PLOP3.LUT P0, PT, PT, PT, UP0, 0x80, 0x0 ;  /* 0x000000000000781c */ /* 0x000fda0003f0f008 */
[----:B-1----:R-:W-:Y:S05]  /*7bd0*/  @P0 BRA `(.L_x_74) ;  /* 0x0000000000040947 */ /* 0x002fea0003800000 */
[----:B------:R-:W-:Y:S01]  /*7be0*/  BPT.TRAP 0x1 ;  /* 0x000000040000795c */ /* 0x000fe20000300000 */
.L_x_74:
[----:B------:R-:W-:-:S04]  /*7bf0*/  LOP3.LUT P0, RZ, R0, 0x1f, RZ, 0xc0, !PT ;  /* 0x0000001f00ff7812 */ /* 0x000fc8000780c0ff */
[----:B------:R-:W-:-:S13]  /*7c00*/  PLOP3.LUT P0, PT, P0, P2, PT, 0x2a, 0x0 ;  /* 0x000000000000781c */ /* 0x000fda0000704572 */
[----:B------:R-:W-:Y:S05]  /*7c10*/  @P0 BRA `(.L_x_75) ;  /* 0x0000000000040947 */ /* 0x000fea0003800000 */
[----:B------:R-:W-:Y:S01]  /*7c20*/  BPT.TRAP 0x1 ;  /* 0x000000040000795c */ /* 0x000fe20000300000 */
.L_x_75:
[----:B------:R-:W-:Y:S01]  /*7c30*/  R2UR UR8, R4 ;  /* 0x00000000040872ca */ /* 0x000fe200000e0000 */
[----:B------:R-:W-:Y:S01]  /*7c40*/  ULDC.64 UR6, c[0x0][0x198] ;  /* 0x0000660000067ab9 */ /* 0x000fe20000000a00 */
[----:B------:R-:W-:Y:S01]  /*7c50*/  UMOV UR14, 0x0 ;  /* 0x00000000000e7882 */ /* 0x000fe20000000000 */
[----:B------:R-:W-:Y:S01]  /*7c60*/  UIADD3 UR6, UP0, UR6, 0xf0, URZ ;  /* 0x000000f006067890 */ /* 0x000fe2000ff1e03f */
[----:B------:R-:W-:Y:S01]  /*7c70*/  MOV R3, 0x1 ;  /* 0x0000000100037802 */ /* 0x000fe20000000f00 */
[----:B------:R-:W-:Y:S01]  /*7c80*/  UMOV UR15, 0x10000000 ;  /* 0x10000000000f7882 */ /* 0x000fe20000000000 */
[----:B------:R-:W-:Y:S01]  /*7c90*/  UMOV UR10, URZ ;  /* 0x0000003f000a7c82 */ /* 0x000fe20008000000 */
[----:B------:R-:W-:Y:S01]  /*7ca0*/  UIADD3.X UR7, URZ, UR7, URZ, UP0, !UPT ;  /* 0x000000073f077290 */ /* 0x000fe200087fe43f */
[----:B------:R-:W-:Y:S01]  /*7cb0*/  IMAD.MOV.U32 R7, RZ, RZ, 0x40 ;  /* 0x00000040ff077424 */ /* 0x000fe200078e00ff */
[----:B------:R-:W-:Y:S01]  /*7cc0*/  UMOV UR12, UR36 ;  /* 0x00000024000c7c82 */ /* 0x000fe20008000000 */
[----:B------:R-:W-:Y:S01]  /*7cd0*/  UMOV UR13, UR37 ;  /* 0x00000025000d7c82 */ /* 0x000fe20008000000 */
[----:B------:R-:W-:Y:S01]  /*7ce0*/  UMOV UR18, 0x10 ;  /* 0x0000001000127882 */ /* 0x000fe20000000000 */
[----:B------:R-:W-:Y:S01]  /*7cf0*/  UMOV UR19, UR11 ;  /* 0x0000000b00137c82 */ /* 0x000fe20008000000 */
[----:B------:R-:W-:-:S02]  /*7d00*/  UIADD3 UR9, UR8, 0xa850, URZ ;  /* 0x0000a85008097890 */ /* 0x000fc4000fffe03f */
[----:B------:R-:W-:Y:S02]  /*7d10*/  UIADD3 UR16, UR8, 0x800, URZ ;  /* 0x0000080008107890 */ /* 0x000fe4000fffe03f */
[----:B------:R-:W-:Y:S01]  /*7d20*/  UIADD3 UR32, UR8, 0x1000, URZ ;  /* 0x0000100008207890 */ /* 0x000fe2000fffe03f */
[----:B------:R-:W-:Y:S01]  /*7d30*/  UMOV UR20, UR36 ;  /* 0x0000002400147c82 */ /* 0x000fe20008000000 */
[----:B------:R-:W-:Y:S01]  /*7d40*/  UMOV UR21, UR37 ;  /* 0x0000002500157c82 */ /* 0x000fe20008000000 */
[----:B------:R-:W-:Y:S01]  /*7d50*/  UMOV UR17, UR9 ;  /* 0x0000000900117c82 */ /* 0x000fe20008000000 */
[----:B------:R-:W-:Y:S01]  /*7d60*/  UMOV UR34, 0x20 ;  /* 0x0000002000227882 */ /* 0x000fe20000000000 */
[----:B------:R-:W-:Y:S01]  /*7d70*/  UMOV UR35, UR11 ;  /* 0x0000000b00237c82 */ /* 0x000fe20008000000 */
[----:B------:R-:W-:Y:S01]  /*7d80*/  UMOV UR33, UR9 ;  /* 0x0000000900217c82 */ /* 0x000fe20008000000 */
[----:B------:R1:W-:Y:S01]  /*7d90*/  UTMALDG.4D [UR8], [UR6], desc[UR14] ;  /* 0x00000e08060075b4 */ /* 0x0003e20008019000 */
[----:B------:R1:W-:Y:S01]  /*7da0*/  UTMALDG.4D [UR16], [UR6], desc[UR14] ;  /* 0x00000e10060075b4 */ /* 0x0003e20008019000 */
[----:B------:R1:W-:Y:S02]  /*7db0*/  UTMALDG.4D [UR32], [UR6], desc[UR14] ;  /* 0x00000e20060075b4 */ /* 0x0003e40008019000 */
[----:B-1----:R-:W-:Y:S01]  /*7dc0*/  NOP ;  /* 0x0000000000007918 */ /* 0x002fe20000000000 */
.L_x_72:
[----:B------:R-:W-:Y:S05]  /*7dd0*/  BSYNC B0 ;  /* 0x0000000000007941 */ /* 0x000fea0003800000 */
.L_x_71:
[----:B------:R-:W-:Y:S01]  /*7de0*/  ISETP.LT.AND P4, PT, RZ, UR4, P3 ;  /* 0x00000004ff007c0c */ /* 0x000fe20009f81270 */
[----:B------:R-:W-:-:S12]  /*7df0*/  BSSY B0, `(.L_x_76) ;  /* 0x0000030000007945 */ /* 0x000fd80003800000 */
[----:B------:R-:W-:Y:S05]  /*7e00*/  @!P4 BRA `(.L_x_77) ;  /* 0x0000000000b8c947 */ /* 0x000fea0003800000 */
[----:B------:R-:W1:Y:S01]  /*7e10*/  S2R R5, SR_CgaCtaId ;  /* 0x0000000000057919 */ /* 0x000e620000008800 */
[----:B------:R-:W-:-:S04]  /*7e20*/  MOV R2, 0x400 ;  /* 0x0000040000027802 */ /* 0x000fc80000000f00 */
[----:B-1----:R-:W-:Y:S01]  /*7e30*/  LEA R2, R5, R2, 0x18 ;  /* 0x0000000205027211 */ /* 0x002fe200078ec0ff */
[----:B------:R-:W-:-:S05]  /*7e40*/  IMAD.MOV.U32 R5, RZ, RZ, 0x1 ;  /* 0x00000001ff057424 */ /* 0x000fca00078e00ff */
[----:B------:R-:W-:-:S04]  /*7e50*/  SHF.L.U32 R5, R5, 0x1f, RZ ;  /* 0x0000001f05057819 */ /* 0x000fc800000006ff */
[----:B------:R-:W1:Y:S02]  /*7e60*/  SYNCS.PHASECHK.TRANS64.TRYWAIT P0, [R2+URZ+0xa828], R5 ;  /* 0x00a82805020075a7 */ /* 0x000e64000800017f */
[----:B-1----:R-:W-:Y:S05]  /*7e70*/  @!P0 BRA `(.L_x_78) ;  /* 0x00000014001c8947 */ /* 0x002fea0003800000 */
.L_x_111:
[----:B------:R-:W-:Y:S01]  /*7e80*/  ULOP3.LUT UR6, UR5, 0x2, URZ, 0xfc, !UPT ;  /* 0x0000000205067892 */ /* 0x000fe2000f8efc3f */
[----:B-1----:R-:W-:-:S03]  /*7e90*/  @P2 MOV R5, 0x1800 ;  /* 0x0000180000052802 */ /* 0x002fc60000000f00 */
[----:B------:R-:W-:Y:S01]  /*7ea0*/  UPRMT UR6, UR6, 0x9910, URZ ;  /* 0x0000991006067896 */ /* 0x000fe2000800003f */
[----:B------:R1:W-:Y:S03]  /*7eb0*/  @P2 SYNCS.ARRIVE.TRANS64 RZ, [R2+URZ+0xa800], R5 ;  /* 0x00a8000502ff29a7 */ /* 0x0003e6000800003f */
[----:B------:R-:W-:-:S06]  /*7ec0*/  UISETP.NE.AND UP0, UPT, UR6, 0x2, UPT ;  /* 0x000000020600788c */ /* 0x000fcc000bf05270 */
[----:B------:R-:W-:-:S13]  /*7ed0*/  PLOP3.LUT P0, PT, PT, PT, UP0, 0x80, 0x0 ;  /* 0x000000000000781c */ /* 0x000fda0003f0f008 */
[----:B-1----:R-:W-:Y:S05]  /*7ee0*/  @P0 BRA `(.L_x_79) ;  /* 0x0000000000040947 */ /* 0x002fea0003800000 */
[----:B------:R-:W-:Y:S01]  /*7ef0*/  BPT.TRAP 0x1 ;  /* 0x000000040000795c */ /* 0x000fe20000300000 */
.L_x_79:
[----:B------:R-:W-:-:S04]  /*7f00*/  LOP3.LUT P0, RZ, R0, 0x1f, RZ, 0xc0, !PT ;  /* 0x0000001f00ff7812 */ /* 0x000fc8000780c0ff */
[----:B------:R-:W-:-:S13]  /*7f10*/  PLOP3.LUT P0, PT, P0, P2, PT, 0x2a, 0x0 ;  /* 0x000000000000781c */ /* 0x000fda0000704572 */
[----:B------:R-:W-:Y:S05]  /*7f20*/  @P0 BRA `(.L_x_80) ;  /* 0x0000000000040947 */ /* 0x000fea0003800000 */
[----:B------:R-:W-:Y:S01]  /*7f30*/  BPT.TRAP 0x1 ;  /* 0x000000040000795c */ /* 0x000fe20000300000 */
.L_x_80:
[----:B------:R-:W-:Y:S01]  /*7f40*/  R2UR UR16, R2 ;  /* 0x00000000021072ca */ /* 0x000fe200000e0000 */
[----:B------:R-:W-:Y:S01]  /*7f50*/  ULDC.64 UR6, c[0x0][0x198] ;  /* 0x0000660000067ab9 */ /* 0x000fe20000000a00 */
[----:B------:R-:W-:Y:S01]  /*7f60*/  UMOV UR35, URZ ;  /* 0x0000003f00237c82 */ /* 0x000fe20008000000 */
[----:B------:R-:W-:Y:S01]  /*7f70*/  UIADD3 UR6, UP0, UR6, 0x1f0, URZ ;  /* 0x000001f006067890 */ /* 0x000fe2000ff1e03f */
[----:B------:R-:W-:Y:S01]  /*7f80*/  IMAD.MOV.U32 R2, RZ, RZ, 0x1 ;  /* 0x00000001ff027424 */ /* 0x000fe200078e00ff */
[----:B------:R-:W-:Y:S01]  /*7f90*/  UMOV UR8, 0x0 ;  /* 0x0000000000087882 */ /* 0x000fe20000000000 */
[----:B------:R-:W-:Y:S01]  /*7fa0*/  UMOV UR9, 0x10000000 ;  /* 0x1000000000097882 */ /* 0x000fe20000000000 */
[----:B------:R-:W-:Y:S01]  /*7fb0*/  UIADD3.X UR7, URZ, UR7, URZ, UP0, !UPT ;  /* 0x000000073f077290 */ /* 0x000fe200087fe43f */
[----:B------:R-:W-:Y:S01]  /*7fc0*/  UMOV UR34, URZ ;  /* 0x0000003f00227c82 */ /* 0x000fe20008000000 */
[----:B------:R-:W-:Y:S01]  /*7fd0*/  UMOV UR26, 0x10 ;  /* 0x00000010001a7882 */ /* 0x000fe20000000000 */
[----:B------:R-:W-:Y:S01]  /*7fe0*/  UMOV UR28, UR36 ;  /* 0x00000024001c7c82 */ /* 0x000fe20008000000 */
[----:B------:R-:W-:-:S02]  /*7ff0*/  UMOV UR29, UR37 ;  /* 0x00000025001d7c82 */ /* 0x000fc40008000000 */
[----:B------:R-:W-:Y:S02]  /*8000*/  UIADD3 UR32, UR16, 0x3000, URZ ;  /* 0x0000300010207890 */ /* 0x000fe4000fffe03f */
[----:B------:R-:W-:Y:S02]  /*8010*/  UIADD3 UR33, UR16, 0xa800, URZ ;  /* 0x0000a80010217890 */ /* 0x000fe4000fffe03f */
[----:B------:R-:W-:Y:S02]  /*8020*/  UIADD3 UR24, UR16, 0x3800, URZ ;  /* 0x0000380010187890 */ /* 0x000fe4000fffe03f */
[----:B------:R-:W-:Y:S01]  /*8030*/  UIADD3 UR16, UR16, 0x4000, URZ ;  /* 0x0000400010107890 */ /* 0x000fe2000fffe03f */
[----:B------:R-:W-:Y:S02]  /*8040*/  UMOV UR27, UR35 ;  /* 0x00000023001b7c82 */ /* 0x000fe40008000000 */
[----:B------:R-:W-:Y:S01]  /*8050*/  UMOV UR25, UR33 ;  /* 0x0000002100197c82 */ /* 0x000fe20008000000 */
[----:B------:R-:W-:Y:S01]  /*8060*/  UMOV UR18, 0x20 ;  /* 0x0000002000127882 */ /* 0x000fe20000000000 */
[----:B------:R-:W-:Y:S01]  /*8070*/  UMOV UR20, UR36 ;  /* 0x0000002400147c82 */ /* 0x000fe20008000000 */
[----:B------:R-:W-:Y:S01]  /*8080*/  UMOV UR21, UR37 ;  /* 0x0000002500157c82 */ /* 0x000fe20008000000 */
[----:B------:R-:W-:Y:S01]  /*8090*/  UMOV UR19, UR35 ;  /* 0x0000002300137c82 */ /* 0x000fe20008000000 */
[----:B------:R1:W-:Y:S01]  /*80a0*/  UTMALDG.4D [UR32], [UR6], desc[UR8] ;  /* 0x00000820060075b4 */ /* 0x0003e20008019000 */
[----:B------:R-:W-:Y:S01]  /*80b0*/  UMOV UR17, UR33 ;  /* 0x0000002100117c82 */ /* 0x000fe20008000000 */
[----:B------:R1:W-:Y:S01]  /*80c0*/  UTMALDG.4D [UR24], [UR6], desc[UR8] ;  /* 0x00000818060075b4 */ /* 0x0003e20008019000 */
[----:B------:R1:W-:Y:S02]  /*80d0*/  UTMALDG.4D [UR16], [UR6], desc[UR8] ;  /* 0x00000810060075b4 */ /* 0x0003e40008019000 */
[----:B-1----:R-:W-:Y:S01]  /*80e0*/  NOP ;  /* 0x0000000000007918 */ /* 0x002fe20000000000 */
.L_x_77:
[----:B------:R-:W-:Y:S05]  /*80f0*/  BSYNC B0 ;  /* 0x0000000000007941 */ /* 0x000fea0003800000 */
.L_x_76:
[----:B------:R-:W-:Y:S04]  /*8100*/  BSSY B0, `(.L_x_81) ;  /* 0x0000033000007945 */ /* 0x000fe80003800000 */
[----:B------:R-:W-:Y:S05]  /*8110*/  @!P3 BRA `(.L_x_82) ;  /* 0x0000000000c4b947 */ /* 0x000fea0003800000 */
[----:B------:R-:W1:Y:S01]  /*8120*/  S2R R5, SR_CgaCtaId ;  /* 0x0000000000057919 */ /* 0x000e620000008800 */
[----:B------:R-:W-:-:S04]  /*8130*/  MOV R4, 0x400 ;  /* 0x0000040000047802 */ /* 0x000fc80000000f00 */
[----:B-1----:R-:W-:Y:S01]  /*8140*/  LEA R6, R5, R4, 0x18 ;  /* 0x0000000405067211 */ /* 0x002fe200078ec0ff */
[----:B------:R-:W-:-:S03]  /*8150*/  IMAD.MOV.U32 R5, RZ, RZ, 0x1 ;  /* 0x00000001ff057424 */ /* 0x000fc600078e00ff */
[----:B------:R-:W-:Y:S02]  /*8160*/  LEA R4, R3, R6, 0x3 ;  /* 0x0000000603047211 */ /* 0x000fe400078e18ff */
[----:B------:R-:W-:-:S04]  /*8170*/  SHF.L.U32 R5, R5, 0x1f, RZ ;  /* 0x0000001f05057819 */ /* 0x000fc800000006ff */
[----:B------:R-:W1:Y:S02]  /*8180*/  SYNCS.PHASECHK.TRANS64.TRYWAIT P0, [R4+URZ+0xa860], R5 ;  /* 0x00a86005040075a7 */ /* 0x000e64000800017f */
[----:B-1----:R-:W-:Y:S05]  /*8190*/  @!P0 BRA `(.L_x_83) ;  /* 0x0000001000688947 */ /* 0x002fea0003800000 */
.L_x_112:
        /* <DEDUP_REMOVED lines=8> */
.L_x_84:
[----:B------:R-:W-:-:S04]  /*8220*/  LOP3.LUT P0, RZ, R0, 0x1f, RZ, 0xc0, !PT ;  /* 0x0000001f00ff7812 */ /* 0x000fc8000780c0ff */
[----:B------:R-:W-:-:S13]  /*8230*/  PLOP3.LUT P0, PT, P0, P2, PT, 0x2a, 0x0 ;  /* 0x000000000000781c */ /* 0x000fda0000704572 */
[----:B------:R-:W-:Y:S05]  /*8240*/  @P0 BRA `(.L_x_85) ;  /* 0x0000000000040947 */ /* 0x000fea0003800000 */
[----:B------:R-:W-:Y:S01]  /*8250*/  BPT.TRAP 0x1 ;  /* 0x000000040000795c */ /* 0x000fe20000300000 */
.L_x_85:
[----:B------:R-:W-:Y:S01]  /*8260*/  R2UR UR24, R3 ;  /* 0x00000000031872ca */ /* 0x000fe200000e0000 */
[----:B------:R-:W-:Y:S01]  /*8270*/  ULDC.64 UR12, c[0x0][0x198] ;  /* 0x00006600000c7ab9 */ /* 0x000fe20000000a00 */
[----:B------:R-:W-:Y:S01]  /*8280*/  R2UR UR7, R6 ;  /* 0x00000000060772ca */ /* 0x000fe200000e0000 */
[----:B------:R-:W-:Y:S01]  /*8290*/  UIADD3 UR6, UP0, UR12, 0xf0, URZ ;  /* 0x000000f00c067890 */ /* 0x000fe2000ff1e03f */
[----:B------:R-:W-:Y:S01]  /*82a0*/  R2UR UR27, R7 ;  /* 0x00000000071b72ca */ /* 0x000fe200000e0000 */
[----:B------:R-:W-:Y:S01]  /*82b0*/  UMOV UR8, 0x0 ;  /* 0x0000000000087882 */ /* 0x000fe20000000000 */
[----:B------:R-:W-:Y:S01]  /*82c0*/  R2UR UR25, R4 ;  /* 0x00000000041972ca */ /* 0x000fe200000e0000 */
[----:B------:R-:W-:Y:S01]  /*82d0*/  UMOV UR9, 0x10000000 ;  /* 0x1000000000097882 */ /* 0x000fe20000000000 */
[----:B------:R-:W-:Y:S01]  /*82e0*/  UMOV UR26, URZ ;  /* 0x0000003f001a7c82 */ /* 0x000fe20008000000 */
[----:B------:R-:W-:Y:S01]  /*82f0*/  UMOV UR28, UR36 ;  /* 0x00000024001c7c82 */ /* 0x000fe20008000000 */
[----:B------:R-:W-:Y:S01]  /*8300*/  UMOV UR29, UR37 ;  /* 0x00000025001d7c82 */ /* 0x000fe20008000000 */
[----:B------:R-:W-:Y:S01]  /*8310*/  UMOV UR18, 0x10 ;  /* 0x0000001000127882 */ /* 0x000fe20000000000 */
[----:B------:R-:W-:Y:S01]  /*8320*/  UMOV UR20, UR36 ;  /* 0x0000002400147c82 */ /* 0x000fe20008000000 */
[----:B------:R-:W-:Y:S01]  /*8330*/  UMOV UR21, UR37 ;  /* 0x0000002500157c82 */ /* 0x000fe20008000000 */
[----:B------:R-:W-:Y:S01]  /*8340*/  UMOV UR34, 0x20 ;  /* 0x0000002000227882 */ /* 0x000fe20000000000 */
[----:B------:R-:W-:-:S02]  /*8350*/  UIMAD UR24, UR24, 0x1800, UR7 ;  /* 0x00001800181878a4 */ /* 0x000fc4000f8e0207 */
[----:B------:R-:W-:Y:S02]  /*8360*/  UIADD3 UR27, UR11, UR27, URZ ;  /* 0x0000001b0b1b7290 */ /* 0x000fe4000fffe03f */
[----:B------:R-:W-:Y:S02]  /*8370*/  UIADD3 UR25, UR25, 0xa850, URZ ;  /* 0x0000a85019197890 */ /* 0x000fe4000fffe03f */
[----:B------:R-:W-:Y:S02]  /*8380*/  UIADD3.X UR7, URZ, UR13, URZ, UP0, !UPT ;  /* 0x0000000d3f077290 */ /* 0x000fe400087fe43f */
[----:B------:R-:W-:Y:S02]  /*8390*/  UIADD3 UR16, UR24, 0x800, URZ ;  /* 0x0000080018107890 */ /* 0x000fe4000fffe03f */
[----:B------:R-:W-:Y:S01]  /*83a0*/  UIADD3 UR32, UR24, 0x1000, URZ ;  /* 0x0000100018207890 */ /* 0x000fe2000fffe03f */
[----:B------:R-:W-:Y:S01]  /*83b0*/  UMOV UR17, UR25 ;  /* 0x0000001900117c82 */ /* 0x000fe20008000000 */
[----:B------:R-:W-:Y:S01]  /*83c0*/  UMOV UR19, UR27 ;  /* 0x0000001b00137c82 */ /* 0x000fe20008000000 */
[----:B------:R-:W-:-:S02]  /*83d0*/  UMOV UR33, UR25 ;  /* 0x0000001900217c82 */ /* 0x000fc40008000000 */
[----:B------:R1:W-:Y:S01]  /*83e0*/  UTMALDG.4D [UR24], [UR6], desc[UR8] ;  /* 0x00000818060075b4 */ /* 0x0003e20008019000 */
[----:B------:R-:W-:Y:S01]  /*83f0*/  UMOV UR35, UR27 ;  /* 0x0000001b00237c82 */ /* 0x000fe20008000000 */
[----:B------:R1:W-:Y:S02]  /*8400*/  UTMALDG.4D [UR16], [UR6], desc[UR8] ;  /* 0x00000810060075b4 */ /* 0x0003e40008019000 */
[----:B------:R1:W-:Y:S02]  /*8410*/  UTMALDG.4D [UR32], [UR6], desc[UR8] ;  /* 0x00000820060075b4 */ /* 0x0003e40008019000 */
[----:B-1----:R-:W-:Y:S01]  /*8420*/  NOP ;  /* 0x0000000000007918 */ /* 0x002fe20000000000 */
.L_x_82:
[----:B------:R-:W-:Y:S05]  /*8430*/  BSYNC B0 ;  /* 0x0000000000007941 */ /* 0x000fea0003800000 */
.L_x_81:
[----:B------:R-:W-:Y:S01]  /*8440*/  BSSY B0, `(.L_x_86) ;  /* 0x0000035000007945 */ /* 0x000fe20003800000 */
[----:B------:R-:W-:-:S03]  /*8450*/  IMAD.MOV.U32 R8, RZ, RZ, RZ ;  /* 0x000000ffff087224 */ /* 0x000fc600078e00ff */
[----:B------:R-:W-:Y:S05]  /*8460*/  @!P4 BRA `(.L_x_87) ;  /* 0x0000000000c8c947 */ /* 0x000fea0003800000 */
[----:B------:R-:W1:Y:S01]  /*8470*/  S2R R4, SR_CgaCtaId ;  /* 0x0000000000047919 */ /* 0x000e620000008800 */
[----:B------:R-:W-:-:S04]  /*8480*/  MOV R3, 0x400 ;  /* 0x0000040000037802 */ /* 0x000fc80000000f00 */
[----:B-1----:R-:W-:Y:S02]  /*8490*/  LEA R5, R4, R3, 0x18 ;  /* 0x0000000304057211 */ /* 0x002fe400078ec0ff */
[----:B------:R-:W-:-:S03]  /*84a0*/  MOV R4, 0x1 ;  /* 0x0000000100047802 */ /* 0x000fc60000000f00 */
[----:B------:R-:W-:Y:S01]  /*84b0*/  IMAD R3, R2, 0x8, R5 ;  /* 0x0000000802037824 */ /* 0x000fe200078e0205 */
[----:B------:R-:W-:-:S04]  /*84c0*/  SHF.L.U32 R4, R4, 0x1f, RZ ;  /* 0x0000001f04047819 */ /* 0x000fc800000006ff */
[----:B------:R-:W1:Y:S02]  /*84d0*/  SYNCS.PHASECHK.TRANS64.TRYWAIT P0, [R3+URZ+0xa828], R4 ;  /* 0x00a82804030075a7 */ /* 0x000e64000800017f */
[----:B-1----:R-:W-:Y:S05]  /*84e0*/  @!P0 BRA `(.L_x_88) ;  /* 0x0000000c00a88947 */ /* 0x002fea0003800000 */
.L_x_113:
        /* <DEDUP_REMOVED lines=8> */
.L_x_89:
[----:B------:R-:W-:-:S04]  /*8570*/  LOP3.LUT P0, RZ, R0, 0x1f, RZ, 0xc0, !PT ;  /* 0x0000001f00ff7812 */ /* 0x000fc8000780c0ff */
[----:B------:R-:W-:-:S13]  /*8580*/  PLOP3.LUT P0, PT, P0, P2, PT, 0x2a, 0x0 ;  /* 0x000000000000781c */ /* 0x000fda0000704572 */
[----:B------:R-:W-:Y:S05]  /*8590*/  @P0 BRA `(.L_x_90) ;  /* 0x0000000000040947 */ /* 0x000fea0003800000 */
[----:B------:R-:W-:Y:S01]  /*85a0*/  BPT.TRAP 0x1 ;  /* 0x000000040000795c */ /* 0x000fe20000300000 */
.L_x_90:
[C---:B------:R-:W-:Y:S01]  /*85b0*/  IMAD R5, R2.reuse, 0x1800, R5 ;  /* 0x0000180002057824 */ /* 0x040fe200078e0205 */
[----:B------:R-:W-:Y:S01]  /*85c0*/  R2UR UR25, R3 ;  /* 0x00000000031972ca */ /* 0x000fe200000e0000 */
[----:B------:R-:W-:Y:S01]  /*85d0*/  ULDC.64 UR6, c[0x0][0x198] ;  /* 0x0000660000067ab9 */ /* 0x000fe20000000a00 */
[----:B------:R-:W-:Y:S01]  /*85e0*/  UMOV UR27, URZ ;  /* 0x0000003f001b7c82 */ /* 0x000fe20008000000 */
[----:B------:R-:W-:Y:S01]  /*85f0*/  UIADD3 UR6, UP0, UR6, 0x2f0, URZ ;  /* 0x000002f006067890 */ /* 0x000fe2000ff1e03f */
[----:B------:R-:W-:Y:S01]  /*8600*/  R2UR UR32, R5 ;  /* 0x00000000052072ca */ /* 0x000fe200000e0000 */
[----:B------:R-:W-:Y:S01]  /*8610*/  UMOV UR8, 0x0 ;  /* 0x0000000000087882 */ /* 0x000fe20000000000 */
[----:B------:R-:W-:Y:S01]  /*8620*/  UMOV UR9, 0x10000000 ;  /* 0x1000000000097882 */ /* 0x000fe20000000000 */
[----:B------:R-:W-:Y:S01]  /*8630*/  UIADD3.X UR7, URZ, UR7, URZ, UP0, !UPT ;  /* 0x000000073f077290 */ /* 0x000fe200087fe43f */
[----:B------:R-:W-:Y:S01]  /*8640*/  MOV R8, 0x1 ;  /* 0x0000000100087802 */ /* 0x000fe20000000f00 */
[----:B------:R-:W-:Y:S01]  /*8650*/  UMOV UR26, URZ ;  /* 0x0000003f001a7c82 */ /* 0x000fe20008000000 */
[----:B------:R-:W-:Y:S01]  /*8660*/  UMOV UR28, UR36 ;  /* 0x00000024001c7c82 */ /* 0x000fe20008000000 */
[----:B------:R-:W-:Y:S01]  /*8670*/  UMOV UR29, UR37 ;  /* 0x00000025001d7c82 */ /* 0x000fe20008000000 */
[----:B------:R-:W-:Y:S01]  /*8680*/  UMOV UR18, 0x10 ;  /* 0x0000001000127882 */ /* 0x000fe20000000000 */
[----:B------:R-:W-:Y:S01]  /*8690*/  UIADD3 UR25, UR25, 0xa800, URZ ;  /* 0x0000a80019197890 */ /* 0x000fe2000fffe03f */
[----:B------:R-:W-:Y:S01]  /*86a0*/  VIADD R2, R2, 0x1 ;  /* 0x0000000102027836 */ /* 0x000fe20000000000 */
[----:B------:R-:W-:Y:S01]  /*86b0*/  UMOV UR20, UR36 ;  /* 0x0000002400147c82 */ /* 0x000fe20008000000 */
[----:B------:R-:W-:Y:S01]  /*86c0*/  UMOV UR21, UR37 ;  /* 0x0000002500157c82 */ /* 0x000fe20008000000 */
[----:B------:R-:W-:-:S02]  /*86d0*/  UIADD3 UR24, UR32, 0x3000, URZ ;  /* 0x0000300020187890 */ /* 0x000fc4000fffe03f */
[----:B------:R-:W-:Y:S02]  /*86e0*/  UIADD3 UR16, UR32, 0x3800, URZ ;  /* 0x0000380020107890 */ /* 0x000fe4000fffe03f */
[----:B------:R-:W-:Y:S01]  /*86f0*/  UIADD3 UR32, UR32, 0x4000, URZ ;  /* 0x0000400020207890 */ /* 0x000fe2000fffe03f */
[----:B------:R-:W-:Y:S01]  /*8700*/  UMOV UR19, UR27 ;  /* 0x0000001b00137c82 */ /* 0x000fe20008000000 */
[----:B------:R-:W-:Y:S01]  /*8710*/  UMOV UR17, UR25 ;  /* 0x0000001900117c82 */ /* 0x000fe20008000000 */
[----:B------:R-:W-:Y:S01]  /*8720*/  UMOV UR34, 0x20 ;  /* 0x0000002000227882 */ /* 0x000fe20000000000 */
[----:B------:R-:W-:Y:S01]  /*8730*/  UMOV UR35, UR27 ;  /* 0x0000001b00237c82 */ /* 0x000fe20008000000 */
[----:B------:R1:W-:Y:S01]  /*8740*/  UTMALDG.4D [UR24], [UR6], desc[UR8] ;  /* 0x00000818060075b4 */ /* 0x0003e20008019000 */
[----:B------:R-:W-:Y:S01]  /*8750*/  UMOV UR33, UR25 ;  /* 0x0000001900217c82 */ /* 0x000fe20008000000 */
[----:B------:R1:W-:Y:S02]  /*8760*/  UTMALDG.4D [UR16], [UR6], desc[UR8] ;  /* 0x00000810060075b4 */ /* 0x0003e40008019000 */
[----:B------:R1:W-:Y:S02]  /*8770*/  UTMALDG.4D [UR32], [UR6], desc[UR8] ;  /* 0x00000820060075b4 */ /* 0x0003e40008019000 */
[----:B-1----:R-:W-:Y:S01]  /*8780*/  NOP ;  /* 0x0000000000007918 */ /* 0x002fe20000000000 */
.L_x_87:
[----:B------:R-:W-:Y:S05]  /*8790*/  BSYNC B0 ;  /* 0x0000000000007941 */ /* 0x000fea0003800000 */
.L_x_86:
[----:B------:R-:W-:-:S05]  /*87a0*/  IMAD.U32 R3, RZ, RZ, UR4 ;  /* 0x00000004ff037e24 */ /* 0x000fca000f8e00ff */
[----:B------:R-:W-:-:S13]  /*87b0*/  ISETP.GE.AND P0, PT, R3, 0x2, PT ;  /* 0x000000020300780c */ /* 0x000fda0003f06270 */
[----:B------:R-:W-:Y:S05]  /*87c0*/  @!P0 EXIT ;  /* 0x000000000000894d */ /* 0x000fea0003800000 */
[----:B------:R-:W-:Y:S01]  /*87d0*/  USHF.L.U32 UR6, UR4, 0x1, URZ ;  /* 0x0000000104067899 */ /* 0x000fe2000800063f */
[----:B------:R-:W-:Y:S01]  /*87e0*/  LOP3.LUT P0, RZ, R0, 0x1f, RZ, 0xc0, !PT ;  /* 0x0000001f00ff7812 */ /* 0x000fe2000780c0ff */
[----:B------:R-:W-:Y:S01]  /*87f0*/  BSSY B0, `(.L_x_91) ;  /* 0x0000073000007945 */ /* 0x000fe20003800000 */
[----:B------:R-:W-:Y:S01]  /*8800*/  MOV R3, UR5 ;  /* 0x0000000500037c02 */ /* 0x000fe20008000f00 */
[----:B------:R-:W-:Y:S01]  /*8810*/  IMAD.MOV.U32 R0, RZ, RZ, 0x1 ;  /* 0x00000001ff007424 */ /* 0x000fe200078e00ff */
[----:B------:R-:W-:Y:S01]  /*8820*/  PLOP3.LUT P0, PT, P0, P2, PT, 0x2a, 0x0 ;  /* 0x000000000000781c */ /* 0x000fe20000704572 */
[----:B------:R-:W-:Y:S01]  /*8830*/  IMAD.U32 R9, RZ, RZ, UR6 ;  /* 0x00000006ff097e24 */ /* 0x000fe2000f8e00ff */
[----:B------:R-:W-:-:S11]  /*8840*/  LOP3.LUT R3, R3, 0x2, RZ, 0xfc, !PT ;  /* 0x0000000203037812 */ /* 0x000fd600078efcff */
.L_x_102:
[----:B------:R-:W-:Y:S04]  /*8850*/  BSSY B1, `(.L_x_92) ;  /* 0x0000033000017945 */ /* 0x000fe80003800000 */
[----:B------:R-:W-:Y:S05]  /*8860*/  @!P3 BRA `(.L_x_93) ;  /* 0x0000000000c4b947 */ /* 0x000fea0003800000 */
[----:B------:R-:W1:Y:S01]  /*8870*/  S2R R5, SR_CgaCtaId ;  /* 0x0000000000057919 */ /* 0x000e620000008800 */
[----:B------:R-:W-:-:S04]  /*8880*/  MOV R4, 0x400 ;  /* 0x0000040000047802 */ /* 0x000fc80000000f00 */
[----:B-1----:R-:W-:Y:S02]  /*8890*/  LEA R5, R5, R4, 0x18 ;  /* 0x0000000405057211 */ /* 0x002fe400078ec0ff */
[----:B------:R-:W-:Y:S02]  /*88a0*/  SHF.L.U32 R4, R0, 0x1f, RZ ;  /* 0x0000001f00047819 */ /* 0x000fe400000006ff */
[----:B------:R-:W-:-:S04]  /*88b0*/  LEA R7, R2, R5, 0x3 ;  /* 0x0000000502077211 */ /* 0x000fc800078e18ff */
[----:B------:R-:W1:Y:S02]  /*88c0*/  SYNCS.PHASECHK.TRANS64.TRYWAIT P4, [R7+URZ+0xa828], R4 ;  /* 0x00a82804070075a7 */ /* 0x000e64000808017f */
[----:B-1----:R-:W-:Y:S05]  /*88d0*/  @!P4 BRA `(.L_x_94) ;  /* 0x0000000800c0c947 */ /* 0x002fea0003800000 */
.L_x_114:
[----:B-1----:R-:W-:-:S04]  /*88e0*/  @P2 IMAD.MOV.U32 R4, RZ, RZ, 0x1800 ;  /* 0x00001800ff042424 */ /* 0x002fc800078e00ff */
[----:B------:R1:W-:Y:S02]  /*88f0*/  @P2 SYNCS.ARRIVE.TRANS64 RZ, [R7+URZ+0xa800], R4 ;  /* 0x00a8000407ff29a7 */ /* 0x0003e4000800003f */
[----:B-1----:R-:W-:-:S04]  /*8900*/  PRMT R4, R3, 0x9910, RZ ;  /* 0x0000991003047816 */ /* 0x002fc800000000ff */
[----:B------:R-:W-:-:S13]  /*8910*/  ISETP.NE.AND P4, PT, R4, 0x2, PT ;  /* 0x000000020400780c */ /* 0x000fda0003f85270 */
[----:B------:R-:W-:Y:S05]  /*8920*/  @P4 BRA `(.L_x_95) ;  /* 0x0000000000044947 */ /* 0x000fea0003800000 */
[----:B------:R-:W-:Y:S01]  /*8930*/  BPT.TRAP 0x1 ;  /* 0x000000040000795c */ /* 0x000fe20000300000 */
.L_x_95:
[----:B------:R-:W-:Y:S05]  /*8940*/  @P0 BRA `(.L_x_96) ;  /* 0x0000000000040947 */ /* 0x000fea0003800000 */
[----:B------:R-:W-:Y:S01]  /*8950*/  BPT.TRAP 0x1 ;  /* 0x000000040000795c */ /* 0x000fe20000300000 */
.L_x_96:
[----:B------:R-:W-:Y:S01]  /*8960*/  IMAD R5, R2, 0x1800, R5 ;  /* 0x0000180002057824 */ /* 0x000fe200078e0205 */
[----:B------:R-:W-:Y:S01]  /*8970*/  R2UR UR33, R7 ;  /* 0x00000000072172ca */ /* 0x000fe200000e0000 */
[----:B------:R-:W-:Y:S01]  /*8980*/  ULDC.64 UR6, c[0x0][0x198] ;  /* 0x0000660000067ab9 */ /* 0x000fe20000000a00 */
[----:B------:R-:W-:Y:S01]  /*8990*/  R2UR UR35, R8 ;  /* 0x00000000082372ca */ /* 0x000fe200000e0000 */
[----:B------:R-:W-:Y:S01]  /*89a0*/  UIADD3 UR6, UP0, UR6, 0x1f0, URZ ;  /* 0x000001f006067890 */ /* 0x000fe2000ff1e03f */
[----:B------:R-:W-:Y:S01]  /*89b0*/  R2UR UR16, R5 ;  /* 0x00000000051072ca */ /* 0x000fe200000e0000 */
[----:B------:R-:W-:Y:S01]  /*89c0*/  UMOV UR8, 0x0 ;  /* 0x0000000000087882 */ /* 0x000fe20000000000 */
[----:B------:R-:W-:Y:S01]  /*89d0*/  UMOV UR9, 0x10000000 ;  /* 0x1000000000097882 */ /* 0x000fe20000000000 */
[----:B------:R-:W-:Y:S01]  /*89e0*/  UIADD3.X UR7, URZ, UR7, URZ, UP0, !UPT ;  /* 0x000000073f077290 */ /* 0x000fe200087fe43f */
[----:B------:R-:W-:Y:S01]  /*89f0*/  VIADD R2, R2, 0x1 ;  /* 0x0000000102027836 */ /* 0x000fe20000000000 */
[----:B------:R-:W-:Y:S01]  /*8a00*/  UMOV UR34, URZ ;  /* 0x0000003f00227c82 */ /* 0x000fe20008000000 */
[----:B------:R-:W-:Y:S01]  /*8a10*/  UMOV UR26, 0x10 ;  /* 0x00000010001a7882 */ /* 0x000fe20000000000 */
[----:B------:R-:W-:Y:S01]  /*8a20*/  UMOV UR28, UR36 ;  /* 0x00000024001c7c82 */ /* 0x000fe20008000000 */
[----:B------:R-:W-:Y:S01]  /*8a30*/  UMOV UR29, UR37 ;  /* 0x00000025001d7c82 */ /* 0x000fe20008000000 */
[----:B------:R-:W-:Y:S01]  /*8a40*/  UIADD3 UR33, UR33, 0xa800, URZ ;  /* 0x0000a80021217890 */ /* 0x000fe2000fffe03f */
[----:B------:R-:W-:Y:S01]  /*8a50*/  ISETP.NE.AND P4, PT, R2, 0x5, PT ;  /* 0x000000050200780c */ /* 0x000fe20003f85270 */
[----:B------:R-:W-:-:S02]  /*8a60*/  USHF.L.U32 UR35, UR35, 0x6, URZ ;  /* 0x0000000623237899 */ /* 0x000fc4000800063f */
[----:B------:R-:W-:Y:S01]  /*8a70*/  UIADD3 UR32, UR16, 0x3000, URZ ;  /* 0x0000300010207890 */ /* 0x000fe2000fffe03f */
[----:B------:R-:W-:Y:S01]  /*8a80*/  SEL R5, RZ, 0x1, P4 ;  /* 0x00000001ff057807 */ /* 0x000fe20002000000 */
[----:B------:R-:W-:Y:S01]  /*8a90*/  UIADD3 UR24, UR16, 0x3800, URZ ;  /* 0x0000380010187890 */ /* 0x000fe2000fffe03f */
[----:B------:R-:W-:Y:S01]  /*8aa0*/  SEL R2, R2, RZ, P4 ;  /* 0x000000ff02027207 */ /* 0x000fe20002000000 */
[----:B------:R-:W-:Y:S01]  /*8ab0*/  UIADD3 UR16, UR16, 0x4000, URZ ;  /* 0x0000400010107890 */ /* 0x000fe2000fffe03f */
[----:B------:R-:W-:Y:S01]  /*8ac0*/  LOP3.LUT R0, R0, R5, RZ, 0x3c, !PT ;  /* 0x0000000500007212 */ /* 0x000fe200078e3cff */
[----:B------:R-:W-:Y:S01]  /*8ad0*/  UMOV UR25, UR33 ;  /* 0x0000002100197c82 */ /* 0x000fe20008000000 */
[----:B------:R-:W-:Y:S01]  /*8ae0*/  UMOV UR27, UR35 ;  /* 0x00000023001b7c82 */ /* 0x000fe20008000000 */
[----:B------:R-:W-:Y:S01]  /*8af0*/  UMOV UR18, 0x20 ;  /* 0x0000002000127882 */ /* 0x000fe20000000000 */
[----:B------:R-:W-:Y:S01]  /*8b00*/  UMOV UR20, UR36 ;  /* 0x0000002400147c82 */ /* 0x000fe20008000000 */
[----:B------:R-:W-:Y:S01]  /*8b10*/  UMOV UR21, UR37 ;  /* 0x0000002500157c82 */ /* 0x000fe20008000000 */
[----:B------:R-:W-:Y:S01]  /*8b20*/  UMOV UR17, UR33 ;  /* 0x0000002100117c82 */ /* 0x000fe20008000000 */
[----:B------:R-:W-:Y:S01]  /*8b30*/  UMOV UR19, UR35 ;  /* 0x0000002300137c82 */ /* 0x000fe20008000000 */
[----:B------:R1:W-:Y:S01]  /*8b40*/  UTMALDG.4D [UR32], [UR6], desc[UR8] ;  /* 0x00000820060075b4 */ /* 0x0003e20008019000 */
[----:B------:R1:W-:Y:S01]  /*8b50*/  UTMALDG.4D [UR24], [UR6], desc[UR8] ;  /* 0x00000818060075b4 */ /* 0x0003e20008019000 */
[----:B------:R1:W-:Y:S02]  /*8b60*/  UTMALDG.4D [UR16], [UR6], desc[UR8] ;  /* 0x00000810060075b4 */ /* 0x0003e40008019000 */
[----:B-1----:R-:W-:Y:S01]  /*8b70*/  NOP ;  /* 0x0000000000007918 */ /* 0x002fe20000000000 */
.L_x_93:
[----:B------:R-:W-:Y:S05]  /*8b80*/  BSYNC B1 ;  /* 0x0000000000017941 */ /* 0x000fea0003800000 */
.L_x_92:
[----:B------:R-:W-:Y:S01]  /*8b90*/  ISETP.LT.OR P4, PT, R9, 0x4, !P3 ;  /* 0x000000040900780c */ /* 0x000fe20005f81670 */
[----:B------:R-:W-:-:S12]  /*8ba0*/  BSSY B1, `(.L_x_97) ;  /* 0x0000034000017945 */ /* 0x000fd80003800000 */
[----:B------:R-:W-:Y:S05]  /*8bb0*/  @P4 BRA `(.L_x_98) ;  /* 0x0000000000c84947 */ /* 0x000fea0003800000 */
[----:B------:R-:W1:Y:S01]  /*8bc0*/  S2R R5, SR_CgaCtaId ;  /* 0x0000000000057919 */ /* 0x000e620000008800 */
[----:B------:R-:W-:Y:S02]  /*8bd0*/  MOV R4, 0x400 ;  /* 0x0000040000047802 */ /* 0x000fe40000000f00 */
[----:B------:R-:W-:Y:S02]  /*8be0*/  SHF.L.U32 R7, R0, 0x1f, RZ ;  /* 0x0000001f00077819 */ /* 0x000fe400000006ff */
[----:B-1----:R-:W-:-:S04]  /*8bf0*/  LEA R5, R5, R4, 0x18 ;  /* 0x0000000405057211 */ /* 0x002fc800078ec0ff */
[----:B------:R-:W-:-:S04]  /*8c00*/  LEA R4, R2, R5, 0x3 ;  /* 0x0000000502047211 */ /* 0x000fc800078e18ff */
[----:B------:R-:W1:Y:S02]  /*8c10*/  SYNCS.PHASECHK.TRANS64.TRYWAIT P4, [R4+URZ+0xa828], R7 ;  /* 0x00a82807040075a7 */ /* 0x000e64000808017f */
[----:B-1----:R-:W-:Y:S05]  /*8c20*/  @!P4 BRA `(.L_x_99) ;  /* 0x000000080000c947 */ /* 0x002fea0003800000 */
.L_x_115:
[----:B------:R-:W-:Y:S01]  /*8c30*/  PRMT R6, R3, 0x9910, RZ ;  /* 0x0000991003067816 */ /* 0x000fe200000000ff */
[----:B-1----:R-:W-:-:S03]  /*8c40*/  @P1 IMAD.MOV.U32 R7, RZ, RZ, 0x1800 ;  /* 0x00001800ff071424 */ /* 0x002fc600078e00ff */
[----:B------:R-:W-:Y:S01]  /*8c50*/  ISETP.NE.AND P4, PT, R6, 0x2, PT ;  /* 0x000000020600780c */ /* 0x000fe20003f85270 */
[----:B------:R1:W-:-:S12]  /*8c60*/  @P1 SYNCS.ARRIVE.TRANS64 RZ, [R4+URZ+0xa800], R7 ;  /* 0x00a8000704ff19a7 */ /* 0x0003d8000800003f */
[----:B-1----:R-:W-:Y:S05]  /*8c70*/  @P4 BRA `(.L_x_100) ;  /* 0x0000000000044947 */ /* 0x002fea0003800000 */
[----:B------:R-:W-:Y:S01]  /*8c80*/  BPT.TRAP 0x1 ;  /* 0x000000040000795c */ /* 0x000fe20000300000 */
.L_x_100:
[----:B------:R-:W-:Y:S05]  /*8c90*/  @P0 BRA `(.L_x_101) ;  /* 0x0000000000040947 */ /* 0x000fea0003800000 */
[----:B------:R-:W-:Y:S01]  /*8ca0*/  BPT.TRAP 0x1 ;  /* 0x000000040000795c */ /* 0x000fe20000300000 */
.L_x_101:
        /* <DEDUP_REMOVED lines=16> */
[----:B------:R-:W-:Y:S01]  /*8db0*/  USHF.L.U32 UR35, UR35, 0x6, URZ ;  /* 0x0000000623237899 */ /* 0x000fe2000800063f */
[----:B------:R-:W-:Y:S01]  /*8dc0*/  IADD3 R8, R8, 0x1, RZ ;  /* 0x0000000108087810 */ /* 0x000fe20007ffe0ff */
        /* <DEDUP_REMOVED lines=17> */
.L_x_98:
[----:B------:R-:W-:Y:S05]  /*8ee0*/  BSYNC B1 ;  /* 0x0000000000017941 */ /* 0x000fea0003800000 */
.L_x_97:
[C---:B------:R-:W-:Y:S01]  /*8ef0*/  ISETP.GT.AND P4, PT, R9.reuse, 0x4, PT ;  /* 0x000000040900780c */ /* 0x040fe20003f84270 */
[----:B------:R-:W-:-:S12]  /*8f00*/  VIADD R9, R9, 0xfffffffe ;  /* 0xfffffffe09097836 */ /* 0x000fd80000000000 */
[----:B------:R-:W-:Y:S05]  /*8f10*/  @P4 BRA `(.L_x_102) ;  /* 0xfffffff8004c4947 */ /* 0x000fea000383ffff */
[----:B------:R-:W-:Y:S05]  /*8f20*/  BSYNC B0 ;  /* 0x0000000000007941 */ /* 0x000fea0003800000 */
.L_x_91:
[----:B------:R-:W-:Y:S05]  /*8f30*/  EXIT ;  /* 0x000000000000794d */ /* 0x000fea0003800000 */
.L_x_15:
[----:B-1----:R-:W-:-:S04]  /*8f40*/  IMAD.U32 R7, RZ, RZ, UR5 ;  /* 0x00000005ff077e24 */ /* 0x002fc8000f8e00ff */
[----:B------:R1:W2:Y:S03]  /*8f50*/  SYNCS.PHASECHK.TRANS64.TRYWAIT P1, [R7+URZ+0xa850], R6 ;  /* 0x00a85006070075a7 */ /* 0x0002a6000802017f */
[----:B--2---:R-:W-:Y:S05]  /*8f60*/  @!P1 NANOSLEEP.SYNCS 0x989680 ;  /* 0x009896800000995d */ /* 0x004fea0003900000 */
[----:B------:R-:W2:Y:S02]  /*8f70*/  @!P1 SYNCS.PHASECHK.TRANS64 P1, [R7+URZ+0xa850], R6 ;  /* 0x00a85006070095a7 */ /* 0x000ea4000802007f */
[----:B--2---:R-:W-:Y:S05]  /*8f80*/  @!P1 BRA `(.L_x_15) ;  /* 0xfffffffc00ec9947 */ /* 0x004fea000383ffff */
[----:B------:R-:W-:Y:S05]  /*8f90*/  BRA `(.L_x_103) ;  /* 0xffffff7c00d47947 */ /* 0x000fea000383ffff */
.L_x_17:
[----:B--2---:R-:W-:-:S04]  /*8fa0*/  MOV R2, UR38 ;  /* 0x0000002600027c02 */ /* 0x004fc80008000f00 */
[----:B------:R2:W3:Y:S03]  /*8fb0*/  SYNCS.PHASECHK.TRANS64.TRYWAIT P1, [R2+URZ+0xa800], R9 ;  /* 0x00a80009020075a7 */ /* 0x0004e6000802017f */
[----:B---3--:R-:W-:Y:S05]  /*8fc0*/  @!P1 NANOSLEEP.SYNCS 0x989680 ;  /* 0x009896800000995d */ /* 0x008fea0003900000 */
[----:B------:R-:W3:Y:S02]  /*8fd0*/  @!P1 SYNCS.PHASECHK.TRANS64 P1, [R2+URZ+0xa800], R9 ;  /* 0x00a80009020095a7 */ /* 0x000ee4000802007f */
[----:B---3--:R-:W-:Y:S05]  /*8fe0*/  @!P1 BRA `(.L_x_17) ;  /* 0xfffffffc00ec9947 */ /* 0x008fea000383ffff */
[----:B------:R-:W-:Y:S05]  /*8ff0*/  BRA `(.L_x_104) ;  /* 0xffffff7c00e07947 */ /* 0x000fea000383ffff */
.L_x_18:
[----:B-1----:R-:W-:-:S04]  /*9000*/  IMAD.U32 R7, RZ, RZ, UR19 ;  /* 0x00000013ff077e24 */ /* 0x002fc8000f8e00ff */
[----:B------:R1:W2:Y:S03]  /*9010*/  SYNCS.PHASECHK.TRANS64.TRYWAIT P1, [R7+URZ+-0x8], R2 ;  /* 0xfffff802070075a7 */ /* 0x0002a6000802017f */
[----:B--2---:R-:W-:Y:S05]  /*9020*/  @!P1 NANOSLEEP.SYNCS 0x989680 ;  /* 0x009896800000995d */ /* 0x004fea0003900000 */
[----:B------:R-:W2:Y:S02]  /*9030*/  @!P1 SYNCS.PHASECHK.TRANS64 P1, [R7+URZ+-0x8], R2 ;  /* 0xfffff802070095a7 */ /* 0x000ea4000802007f */
[----:B--2---:R-:W-:Y:S05]  /*9040*/  @!P1 BRA `(.L_x_18) ;  /* 0xfffffffc00ec9947 */ /* 0x004fea000383ffff */
[----:B------:R-:W-:Y:S05]  /*9050*/  BRA `(.L_x_105) ;  /* 0xffffff7c00dc7947 */ /* 0x000fea000383ffff */
.L_x_20:
[----:B-1----:R-:W-:-:S04]  /*9060*/  IMAD.U32 R10, RZ, RZ, UR38 ;  /* 0x00000026ff0a7e24 */ /* 0x002fc8000f8e00ff */
[----:B------:R1:W2:Y:S03]  /*9070*/  SYNCS.PHASECHK.TRANS64.TRYWAIT P1, [R10+URZ+0xa808], R9 ;  /* 0x00a808090a0075a7 */ /* 0x0002a6000802017f */
[----:B--2---:R-:W-:Y:S05]  /*9080*/  @!P1 NANOSLEEP.SYNCS 0x989680 ;  /* 0x009896800000995d */ /* 0x004fea0003900000 */
[----:B------:R-:W2:Y:S02]  /*9090*/  @!P1 SYNCS.PHASECHK.TRANS64 P1, [R10+URZ+0xa808], R9 ;  /* 0x00a808090a0095a7 */ /* 0x000ea4000802007f */
[----:B--2---:R-:W-:Y:S05]  /*90a0*/  @!P1 BRA `(.L_x_20) ;  /* 0xfffffffc00ec9947 */ /* 0x004fea000383ffff */
[----:B------:R-:W-:Y:S05]  /*90b0*/  BRA `(.L_x_106) ;  /* 0xffffff9400507947 */ /* 0x000fea000383ffff */
.L_x_25:
[----:B-1----:R-:W-:-:S04]  /*90c0*/  MOV R4, UR6 ;  /* 0x0000000600047c02 */ /* 0x002fc80008000f00 */
[----:B------:R1:W2:Y:S03]  /*90d0*/  SYNCS.PHASECHK.TRANS64.TRYWAIT P2, [R4+URZ+0xa800], R3 ;  /* 0x00a80003040075a7 */ /* 0x0002a6000804017f */
[----:B--2---:R-:W-:Y:S05]  /*90e0*/  @!P2 NANOSLEEP.SYNCS 0x989680 ;  /* 0x009896800000a95d */ /* 0x004fea0003900000 */
[----:B------:R-:W2:Y:S02]  /*90f0*/  @!P2 SYNCS.PHASECHK.TRANS64 P2, [R4+URZ+0xa800], R3 ;  /* 0x00a800030400a5a7 */ /* 0x000ea4000804007f */
[----:B--2---:R-:W-:Y:S05]  /*9100*/  @!P2 BRA `(.L_x_25) ;  /* 0xfffffffc00eca947 */ /* 0x004fea000383ffff */
[----:B------:R-:W-:Y:S05]  /*9110*/  BRA `(.L_x_107) ;  /* 0xffffff9800b47947 */ /* 0x000fea000383ffff */
.L_x_29:
[----:B-1----:R-:W-:-:S04]  /*9120*/  IMAD.U32 R12, RZ, RZ, UR7 ;  /* 0x00000007ff0c7e24 */ /* 0x002fc8000f8e00ff */
[----:B------:R1:W2:Y:S03]  /*9130*/  SYNCS.PHASECHK.TRANS64.TRYWAIT P2, [R12+URZ+0xa800], R13 ;  /* 0x00a8000d0c0075a7 */ /* 0x0002a6000804017f */
[----:B--2---:R-:W-:Y:S05]  /*9140*/  @!P2 NANOSLEEP.SYNCS 0x989680 ;  /* 0x009896800000a95d */ /* 0x004fea0003900000 */
[----:B------:R-:W2:Y:S02]  /*9150*/  @!P2 SYNCS.PHASECHK.TRANS64 P2, [R12+URZ+0xa800], R13 ;  /* 0x00a8000d0c00a5a7 */ /* 0x000ea4000804007f */
[----:B--2---:R-:W-:Y:S05]  /*9160*/  @!P2 BRA `(.L_x_29) ;  /* 0xfffffffc00eca947 */ /* 0x004fea000383ffff */
[----:B------:R-:W-:Y:S05]  /*9170*/  BRA `(.L_x_28) ;  /* 0xffffffac00987947 */ /* 0x000fea000383ffff */
.L_x_37:
[----:B-1----:R-:W-:-:S04]  /*9180*/  IMAD.U32 R13, RZ, RZ, UR6 ;  /* 0x00000006ff0d7e24 */ /* 0x002fc8000f8e00ff */
[----:B------:R1:W2:Y:S03]  /*9190*/  SYNCS.PHASECHK.TRANS64.TRYWAIT P2, [R13+URZ+0xa800], R4 ;  /* 0x00a800040d0075a7 */ /* 0x0002a6000804017f */
[----:B--2---:R-:W-:Y:S05]  /*91a0*/  @!P2 NANOSLEEP.SYNCS 0x989680 ;  /* 0x009896800000a95d */ /* 0x004fea0003900000 */
[----:B------:R-:W2:Y:S02]  /*91b0*/  @!P2 SYNCS.PHASECHK.TRANS64 P2, [R13+URZ+0xa800], R4 ;  /* 0x00a800040d00a5a7 */ /* 0x000ea4000804007f */
[----:B--2---:R-:W-:Y:S05]  /*91c0*/  @!P2 BRA `(.L_x_37) ;  /* 0xfffffffc00eca947 */ /* 0x004fea000383ffff */
[----:B------:R-:W-:Y:S05]  /*91d0*/  BRA `(.L_x_108) ;  /* 0xffffffb400387947 */ /* 0x000fea000383ffff */
.L_x_41:
[----:B-1----:R-:W-:-:S04]  /*91e0*/  MOV R10, UR7 ;  /* 0x00000007000a7c02 */ /* 0x002fc80008000f00 */
[----:B------:R1:W2:Y:S03]  /*91f0*/  SYNCS.PHASECHK.TRANS64.TRYWAIT P2, [R10+URZ+0xa800], R11 ;  /* 0x00a8000b0a0075a7 */ /* 0x0002a6000804017f */
[----:B--2---:R-:W-:Y:S05]  /*9200*/  @!P2 NANOSLEEP.SYNCS 0x989680 ;  /* 0x009896800000a95d */ /* 0x004fea0003900000 */
[----:B------:R-:W2:Y:S02]  /*9210*/  @!P2 SYNCS.PHASECHK.TRANS64 P2, [R10+URZ+0xa800], R11 ;  /* 0x00a8000b0a00a5a7 */ /* 0x000ea4000804007f */
[----:B--2---:R-:W-:Y:S05]  /*9220*/  @!P2 BRA `(.L_x_41) ;  /* 0xfffffffc00eca947 */ /* 0x004fea000383ffff */
[----:B------:R-:W-:Y:S05]  /*9230*/  BRA `(.L_x_40) ;  /* 0xffffffcc00587947 */ /* 0x000fea000383ffff */
.L_x_57:
[----:B-1----:R-:W-:-:S04]  /*9240*/  IMAD.U32 R3, RZ, RZ, UR19 ;  /* 0x00000013ff037e24 */ /* 0x002fc8000f8e00ff */
[----:B------:R1:W2:Y:S03]  /*9250*/  SYNCS.PHASECHK.TRANS64.TRYWAIT P0, [R3+URZ+0x8], R0 ;  /* 0x00000800030075a7 */ /* 0x0002a6000800017f */
[----:B--2---:R-:W-:Y:S05]  /*9260*/  @!P0 NANOSLEEP.SYNCS 0x989680 ;  /* 0x009896800000895d */ /* 0x004fea0003900000 */
[----:B------:R-:W2:Y:S02]  /*9270*/  @!P0 SYNCS.PHASECHK.TRANS64 P0, [R3+URZ+0x8], R0 ;  /* 0x00000800030085a7 */ /* 0x000ea4000800007f */
[----:B--2---:R-:W-:Y:S05]  /*9280*/  @!P0 BRA `(.L_x_57) ;  /* 0xfffffffc00ec8947 */ /* 0x004fea000383ffff */
[----:B------:R-:W-:Y:S05]  /*9290*/  BRA `(.L_x_109) ;  /* 0xffffffd800287947 */ /* 0x000fea000383ffff */
.L_x_73:
[----:B-1----:R1:W2:Y:S02]  /*92a0*/  SYNCS.PHASECHK.TRANS64.TRYWAIT P0, [R4+URZ+0xa860], R3 ;  /* 0x00a86003040075a7 */ /* 0x0022a4000800017f */
[----:B--2---:R-:W-:Y:S05]  /*92b0*/  @!P0 NANOSLEEP.SYNCS 0x989680 ;  /* 0x009896800000895d */ /* 0x004fea0003900000 */
[----:B------:R-:W2:Y:S02]  /*92c0*/  @!P0 SYNCS.PHASECHK.TRANS64 P0, [R4+URZ+0xa860], R3 ;  /* 0x00a86003040085a7 */ /* 0x000ea4000800007f */
[----:B--2---:R-:W-:Y:S05]  /*92d0*/  @!P0 BRA `(.L_x_73) ;  /* 0xfffffffc00f08947 */ /* 0x004fea000383ffff */
[----:B------:R-:W-:Y:S05]  /*92e0*/  BRA `(.L_x_110) ;  /* 0xffffffe800207947 */ /* 0x000fea000383ffff */
.L_x_78:
[----:B-1----:R1:W2:Y:S02]  /*92f0*/  SYNCS.PHASECHK.TRANS64.TRYWAIT P0, [R2+URZ+0xa828], R5 ;  /* 0x00a82805020075a7 */ /* 0x0022a4000800017f */
[----:B--2---:R-:W-:Y:S05]  /*9300*/  @!P0 NANOSLEEP.SYNCS 0x989680 ;  /* 0x009896800000895d */ /* 0x004fea0003900000 */
[----:B------:R-:W2:Y:S02]  /*9310*/  @!P0 SYNCS.PHASECHK.TRANS64 P0, [R2+URZ+0xa828], R5 ;  /* 0x00a82805020085a7 */ /* 0x000ea4000800007f */
[----:B--2---:R-:W-:Y:S05]  /*9320*/  @!P0 BRA `(.L_x_78) ;  /* 0xfffffffc00f08947 */ /* 0x004fea000383ffff */
[----:B------:R-:W-:Y:S05]  /*9330*/  BRA `(.L_x_111) ;  /* 0xffffffe800d07947 */ /* 0x000fea000383ffff */
.L_x_83:
[----:B-1----:R1:W2:Y:S02]  /*9340*/  SYNCS.PHASECHK.TRANS64.TRYWAIT P0, [R4+URZ+0xa860], R5 ;  /* 0x00a86005040075a7 */ /* 0x0022a4000800017f */
[----:B--2---:R-:W-:Y:S05]  /*9350*/  @!P0 NANOSLEEP.SYNCS 0x989680 ;  /* 0x009896800000895d */ /* 0x004fea0003900000 */
[----:B------:R-:W2:Y:S02]  /*9360*/  @!P0 SYNCS.PHASECHK.TRANS64 P0, [R4+URZ+0xa860], R5 ;  /* 0x00a86005040085a7 */ /* 0x000ea4000800007f */
[----:B--2---:R-:W-:Y:S05]  /*9370*/  @!P0 BRA `(.L_x_83) ;  /* 0xfffffffc00f08947 */ /* 0x004fea000383ffff */
[----:B------:R-:W-:Y:S05]  /*9380*/  BRA `(.L_x_112) ;  /* 0xffffffec00847947 */ /* 0x000fea000383ffff */
.L_x_88:
[----:B-1----:R1:W2:Y:S02]  /*9390*/  SYNCS.PHASECHK.TRANS64.TRYWAIT P0, [R3+URZ+0xa828], R4 ;  /* 0x00a82804030075a7 */ /* 0x0022a4000800017f */
[----:B--2---:R-:W-:Y:S05]  /*93a0*/  @!P0 NANOSLEEP.SYNCS 0x989680 ;  /* 0x009896800000895d */ /* 0x004fea0003900000 */
[----:B------:R-:W2:Y:S02]  /*93b0*/  @!P0 SYNCS.PHASECHK.TRANS64 P0, [R3+URZ+0xa828], R4 ;  /* 0x00a82804030085a7 */ /* 0x000ea4000800007f */
[----:B--2---:R-:W-:Y:S05]  /*93c0*/  @!P0 BRA `(.L_x_88) ;  /* 0xfffffffc00f08947 */ /* 0x004fea000383ffff */
[----:B------:R-:W-:Y:S05]  /*93d0*/  BRA `(.L_x_113) ;  /* 0xfffffff000447947 */ /* 0x000fea000383ffff */
.L_x_94:
[----:B-1----:R1:W2:Y:S02]  /*93e0*/  SYNCS.PHASECHK.TRANS64.TRYWAIT P4, [R7+URZ+0xa828], R4 ;  /* 0x00a82804070075a7 */ /* 0x0022a4000808017f */
[----:B--2---:R-:W-:Y:S05]  /*93f0*/  @!P4 NANOSLEEP.SYNCS 0x989680 ;  /* 0x009896800000c95d */ /* 0x004fea0003900000 */
[----:B------:R-:W2:Y:S02]  /*9400*/  @!P4 SYNCS.PHASECHK.TRANS64 P4, [R7+URZ+0xa828], R4 ;  /* 0x00a828040700c5a7 */ /* 0x000ea4000808007f */
[----:B--2---:R-:W-:Y:S05]  /*9410*/  @!P4 BRA `(.L_x_94) ;  /* 0xfffffffc00f0c947 */ /* 0x004fea000383ffff */
[----:B------:R-:W-:Y:S05]  /*9420*/  BRA `(.L_x_114) ;  /* 0xfffffff4002c7947 */ /* 0x000fea000383ffff */
.L_x_99:
[----:B-1----:R1:W2:Y:S02]  /*9430*/  SYNCS.PHASECHK.TRANS64.TRYWAIT P4, [R4+URZ+0xa828], R7 ;  /* 0x00a82807040075a7 */ /* 0x0022a4000808017f */
[----:B--2---:R-:W-:Y:S05]  /*9440*/  @!P4 NANOSLEEP.SYNCS 0x989680 ;  /* 0x009896800000c95d */ /* 0x004fea0003900000 */
[----:B------:R-:W2:Y:S02]  /*9450*/  @!P4 SYNCS.PHASECHK.TRANS64 P4, [R4+URZ+0xa828], R7 ;  /* 0x00a828070400c5a7 */ /* 0x000ea4000808007f */
[----:B--2---:R-:W-:Y:S05]  /*9460*/  @!P4 BRA `(.L_x_99) ;  /* 0xfffffffc00f0c947 */ /* 0x004fea000383ffff */
[----:B------:R-:W-:Y:S05]  /*9470*/  BRA `(.L_x_115) ;  /* 0xfffffff400ec7947 */ /* 0x000fea000383ffff */
        .weak           $__internal_0_$__cuda_sm20_rcp_rn_f32_slowpath
        .type           $__internal_0_$__cuda_sm20_rcp_rn_f32_slowpath,@function
        .size           $__internal_0_$__cuda_sm20_rcp_rn_f32_slowpath,(.L_x_121 - $__internal_0_$__cuda_sm20_rcp_rn_f32_slowpath)
$__internal_0_$__cuda_sm20_rcp_rn_f32_slowpath:
[----:B------:R-:W-:Y:S01]  /*9480*/  IMAD.SHL.U32 R0, R2, 0x2, RZ ;  /* 0x0000000202007824 */ /* 0x000fe200078e00ff */
[----:B------:R-:W-:Y:S04]  /*9490*/  BSSY B2, `(.L_x_116) ;  /* 0x0000030000027945 */ /* 0x000fe80003800000 */
[----:B------:R-:W-:-:S04]  /*94a0*/  SHF.R.U32.HI R13, RZ, 0x18, R0 ;  /* 0x00000018ff0d7819 */ /* 0x000fc80000011600 */
[----:B------:R-:W-:-:S13]  /*94b0*/  ISETP.NE.U32.AND P0, PT, R13, RZ, PT ;  /* 0x000000ff0d00720c */ /* 0x000fda0003f05070 */
[----:B------:R-:W-:Y:S05]  /*94c0*/  @P0 BRA `(.L_x_117) ;  /* 0x0000000000280947 */ /* 0x000fea0003800000 */
[----:B------:R-:W-:-:S04]  /*94d0*/  SHF.L.U32 R0, R2, 0x1, RZ ;  /* 0x0000000102007819 */ /* 0x000fc800000006ff */
[----:B------:R-:W-:-:S13]  /*94e0*/  ISETP.NE.AND P0, PT, R0, RZ, PT ;  /* 0x000000ff0000720c */ /* 0x000fda0003f05270 */
[----:B------:R-:W-:Y:S01]  /*94f0*/  @P0 FFMA R7, R2, 1.84467440737095516160e+19, RZ ;  /* 0x5f80000002070823 */ /* 0x000fe200000000ff */
[----:B------:R-:W-:Y:S08]  /*9500*/  @!P0 MUFU.RCP R3, R2 ;  /* 0x0000000200038308 */ /* 0x000ff00000001000 */
[----:B------:R-:W1:Y:S02]  /*9510*/  @P0 MUFU.RCP R0, R7 ;  /* 0x0000000700000308 */ /* 0x000e640000001000 */
[----:B-1----:R-:W-:-:S04]  /*9520*/  @P0 FFMA R12, R7, R0, -1 ;  /* 0xbf800000070c0423 */ /* 0x002fc80000000000 */
[----:B------:R-:W-:-:S04]  /*9530*/  @P0 FADD.FTZ R13, -R12, -RZ ;  /* 0x800000ff0c0d0221 */ /* 0x000fc80000010100 */
[----:B------:R-:W-:-:S04]  /*9540*/  @P0 FFMA R0, R0, R13, R0 ;  /* 0x0000000d00000223 */ /* 0x000fc80000000000 */
[----:B------:R-:W-:Y:S01]  /*9550*/  @P0 FFMA R3, R0, 1.84467440737095516160e+19, RZ ;  /* 0x5f80000000030823 */ /* 0x000fe200000000ff */
[----:B------:R-:W-:Y:S06]  /*9560*/  BRA `(.L_x_118) ;  /* 0x0000000000887947 */ /* 0x000fec0003800000 */
.L_x_117:
[----:B------:R-:W-:-:S05]  /*9570*/  VIADD R19, R13, 0xffffff03 ;  /* 0xffffff030d137836 */ /* 0x000fca0000000000 */
[----:B------:R-:W-:-:S13]  /*9580*/  ISETP.GT.U32.AND P0, PT, R19, 0x1, PT ;  /* 0x000000011300780c */ /* 0x000fda0003f04070 */
[----:B------:R-:W-:Y:S05]  /*9590*/  @P0 BRA `(.L_x_119) ;  /* 0x0000000000780947 */ /* 0x000fea0003800000 */
[----:B------:R-:W-:Y:S01]  /*95a0*/  LOP3.LUT R0, R2, 0x7fffff, RZ, 0xc0, !PT ;  /* 0x007fffff02007812 */ /* 0x000fe200078ec0ff */
[----:B------:R-:W-:-:S03]  /*95b0*/  IMAD.MOV.U32 R14, RZ, RZ, 0x3 ;  /* 0x00000003ff0e7424 */ /* 0x000fc600078e00ff */
[----:B------:R-:W-:Y:S02]  /*95c0*/  LOP3.LUT R0, R0, 0x3f800000, RZ, 0xfc, !PT ;  /* 0x3f80000000007812 */ /* 0x000fe400078efcff */
[----:B------:R-:W-:Y:S02]  /*95d0*/  SHF.L.U32 R14, R14, R19, RZ ;  /* 0x000000130e0e7219 */ /* 0x000fe400000006ff */
[----:B------:R-:W1:Y:S02]  /*95e0*/  MUFU.RCP R3, R0 ;  /* 0x0000000000037308 */ /* 0x000e640000001000 */
[----:B-1----:R-:W-:-:S04]  /*95f0*/  FFMA R7, R0, R3, -1 ;  /* 0xbf80000000077423 */ /* 0x002fc80000000003 */
[----:B------:R-:W-:-:S04]  /*9600*/  FADD.FTZ R12, -R7, -RZ ;  /* 0x800000ff070c7221 */ /* 0x000fc80000010100 */
[CCC-:B------:R-:W-:Y:S01]  /*9610*/  FFMA.RM R7, R3.reuse, R12.reuse, R3.reuse ;  /* 0x0000000c03077223 */ /* 0x1c0fe20000004003 */
[----:B------:R-:W-:-:S04]  /*9620*/  FFMA.RP R12, R3, R12, R3 ;  /* 0x0000000c030c7223 */ /* 0x000fc80000008003 */
[C---:B------:R-:W-:Y:S02]  /*9630*/  LOP3.LUT R3, R7.reuse, 0x7fffff, RZ, 0xc0, !PT ;  /* 0x007fffff07037812 */ /* 0x040fe400078ec0ff */
[----:B------:R-:W-:Y:S02]  /*9640*/  FSETP.NEU.FTZ.AND P0, PT, R7, R12, PT ;  /* 0x0000000c0700720b */ /* 0x000fe40003f1d000 */
[----:B------:R-:W-:Y:S02]  /*9650*/  LOP3.LUT R3, R3, 0x800000, RZ, 0xfc, !PT ;  /* 0x0080000003037812 */ /* 0x000fe400078efcff */
[----:B------:R-:W-:Y:S02]  /*9660*/  SEL R7, RZ, 0xffffffff, !P0 ;  /* 0xffffffffff077807 */ /* 0x000fe40004000000 */
[----:B------:R-:W-:Y:S02]  /*9670*/  LOP3.LUT R14, R14, R3, RZ, 0xc0, !PT ;  /* 0x000000030e0e7212 */ /* 0x000fe400078ec0ff */
[----:B------:R-:W-:-:S02]  /*9680*/  IADD3 R0, -R7, RZ, RZ ;  /* 0x000000ff07007210 */ /* 0x000fc40007ffe1ff */
[-C--:B------:R-:W-:Y:S02]  /*9690*/  SHF.R.U32.HI R14, RZ, R19.reuse, R14 ;  /* 0x00000013ff0e7219 */ /* 0x080fe4000001160e */
[----:B------:R-:W-:Y:S02]  /*96a0*/  LOP3.LUT P1, RZ, R0, R19, R3, 0xf8, !PT ;  /* 0x0000001300ff7212 */ /* 0x000fe4000782f803 */
[C---:B------:R-:W-:Y:S02]  /*96b0*/  LOP3.LUT P0, RZ, R14.reuse, 0x1, RZ, 0xc0, !PT ;  /* 0x000000010eff7812 */ /* 0x040fe4000780c0ff */
[----:B------:R-:W-:-:S04]  /*96c0*/  LOP3.LUT P2, RZ, R14, 0x2, RZ, 0xc0, !PT ;  /* 0x000000020eff7812 */ /* 0x000fc8000784c0ff */
[----:B------:R-:W-:Y:S02]  /*96d0*/  PLOP3.LUT P0, PT, P0, P1, P2, 0xe0, 0x0 ;  /* 0x000000000000781c */ /* 0x000fe40000703c20 */
[----:B------:R-:W-:Y:S02]  /*96e0*/  LOP3.LUT P1, RZ, R2, 0x7fffff, RZ, 0xc0, !PT ;  /* 0x007fffff02ff7812 */ /* 0x000fe4000782c0ff */
[----:B------:R-:W-:-:S05]  /*96f0*/  SEL R0, RZ, 0x1, !P0 ;  /* 0x00000001ff007807 */ /* 0x000fca0004000000 */
[----:B------:R-:W-:-:S05]  /*9700*/  IMAD.MOV R0, RZ, RZ, -R0 ;  /* 0x000000ffff007224 */ /* 0x000fca00078e0a00 */
[----:B------:R-:W-:Y:S01]  /*9710*/  ISETP.GE.AND P0, PT, R0, RZ, PT ;  /* 0x000000ff0000720c */ /* 0x000fe20003f06270 */
[----:B------:R-:W-:-:S05]  /*9720*/  VIADD R0, R13, 0xffffff04 ;  /* 0xffffff040d007836 */ /* 0x000fca0000000000 */
[----:B------:R-:W-:-:S07]  /*9730*/  SHF.R.U32.HI R3, RZ, R0, R3 ;  /* 0x00000000ff037219 */ /* 0x000fce0000011603 */
[----:B------:R-:W-:-:S05]  /*9740*/  @!P0 IADD3 R3, R3, 0x1, RZ ;  /* 0x0000000103038810 */ /* 0x000fca0007ffe0ff */
[----:B------:R-:W-:-:S05]  /*9750*/  @!P1 IMAD.SHL.U32 R3, R3, 0x2, RZ ;  /* 0x0000000203039824 */ /* 0x000fca00078e00ff */
[----:B------:R-:W-:Y:S01]  /*9760*/  LOP3.LUT R3, R3, 0x80000000, R2, 0xf8, !PT ;  /* 0x8000000003037812 */ /* 0x000fe200078ef802 */
[----:B------:R-:W-:Y:S06]  /*9770*/  BRA `(.L_x_118) ;  /* 0x0000000000047947 */ /* 0x000fec0003800000 */
.L_x_119:
[----:B------:R1:W2:Y:S02]  /*9780*/  MUFU.RCP R3, R2 ;  /* 0x0000000200037308 */ /* 0x0002a40000001000 */
.L_x_118:
[----:B------:R-:W-:Y:S05]  /*9790*/  BSYNC B2 ;  /* 0x0000000000027941 */ /* 0x000fea0003800000 */
.L_x_116:
[----:B--2---:R-:W-:Y:S01]  /*97a0*/  IMAD.MOV.U32 R0, RZ, RZ, R3 ;  /* 0x000000ffff007224 */ /* 0x004fe200078e0003 */
[----:B-1----:R-:W-:Y:S01]  /*97b0*/  MOV R2, R15 ;  /* 0x0000000f00027202 */ /* 0x002fe20000000f00 */
[----:B------:R-:W-:-:S04]  /*97c0*/  IMAD.MOV.U32 R3, RZ, RZ, 0x0 ;  /* 0x00000000ff037424 */ /* 0x000fc800078e00ff */
[----:B------:R-:W-:Y:S05]  /*97d0*/  RET.REL.NODEC R2 `(_ZN7cutlass13device_kernelINS_4fmha6kernel28FmhaKernelTmaWarpSpecializedINS1_10collective30FmhaMainloopTmaWarpSpecializedINS_10bfloat16_tEffN4cute5tupleIJNS7_1CILi128EEENS9_ILi64EEENS9_ILi48EEEEEENS8_IJiNS9_ILi1EEENS8_IJiiEEEEEESG_SG_NS4_12CausalFusionEJEEENS4_15FmhaFwdEpilogueIS6_fNS8_IJSB_SC_SB_EEEEENS2_23IndividualTileSchedulerEJEEEEEvNT_6ParamsE) ;  /* 0xffffff6802087950 */ /* 0x000fea0003c3ffff */
.L_x_120:
[----:B------:R-:W-:-:S00]  /*97e0*/  BRA `(.L_x_120) ;  /* 0xfffffffc00fc7947 */ /* 0x000fc0000383ffff */
[----:B------:R-:W-:-:S00]  /*97f0*/  NOP ;  /* 0x0000000000007918 */ /* 0x000fc00000000000 */
        /* <DEDUP_REMOVED lines=8> */
.L_x_121:


//--------------------- .nv.global.init           --------------------------
	.section	.nv.global.init,"aw",@progbits
.nv.global.init:
	.type		$str$24,@object
	.size		$str$24,($str$25 - $str$24)
$str$24:
        /*0000*/ 	.byte	0x28, 0x61, 0x64, 0x64, 0x72, 0x65, 0x73, 0x73, 0x20, 0x26, 0x20, 0x6d, 0x61, 0x73, 0x6b, 0x29
        /*0010*/ 	.byte	0x20, 0x3d, 0x3d, 0x20, 0x30, 0x00
	.type		$str$25,@object
	.size		$str$25,(__unnamed_1 - $str$25)
$str$25:
        /*0016*/ 	.byte	0x2f, 0x74, 0x6d, 0x70, 0x2f, 0x63, 0x75, 0x74, 0x6c, 0x61, 0x73, 0x73, 0x5f, 0x73, 0x77, 0x65
        /*0026*/ 	.byte	0x65, 0x70, 0x5f, 0x73, 0x72, 0x63, 0x2f, 0x69, 0x6e, 0x63, 0x6c, 0x75, 0x64, 0x65, 0x2f, 0x63
        /*0036*/ 	.byte	0x75, 0x74, 0x65, 0x2f, 0x70, 0x6f, 0x69, 0x6e, 0x74, 0x65, 0x72, 0x5f, 0x66, 0x6c, 0x61, 0x67
        /*0046*/ 	.byte	0x67, 0x65, 0x64, 0x2e, 0x68, 0x70, 0x70, 0x00
	.type		__unnamed_1,@object
	.size		__unnamed_1,(__unnamed_2 - __unnamed_1)
__unnamed_1:
        /*004e*/ 	.byte	0x61, 0x75, 0x74, 0x6f, 0x20, 0x63, 0x75, 0x74, 0x65, 0x3a, 0x3a, 0x61, 0x73, 0x5f, 0x70, 0x6f
        /* <DEDUP_REMOVED lines=27> */
        /*020e*/ 	.byte	0x31, 0x30, 0x32, 0x34, 0x3e, 0x3e, 0x3e, 0x3e, 0x3e, 0x5d, 0x00
	.type		__unnamed_2,@object
	.size		__unnamed_2,(.L_1 - __unnamed_2)
__unnamed_2:
        /* <DEDUP_REMOVED lines=29> */
.L_1:


//--------------------- .nv.shared._ZN7cutlass13device_kernelINS_4fmha6kernel28FmhaKernelTmaWarpSpecializedINS1_10collective30FmhaMainloopTmaWarpSpecializedINS_10bfloat16_tEffN4cute5tupleIJNS7_1CILi128EEENS9_ILi64EEENS9_ILi48EEEEEENS8_IJiNS9_ILi1EEENS8_IJiiEEEEEESG_SG_NS4_12CausalFusionEJEEENS4_15FmhaFwdEpilogueIS6_fNS8_IJSB_SC_SB_EEEEENS2_23IndividualTileSchedulerEJEEEEEvNT_6ParamsE --------------------------
	.section	.nv.shared._ZN7cutlass13device_kernelINS_4fmha6kernel28FmhaKernelTmaWarpSpecializedINS1_10collective30FmhaMainloopTmaWarpSpecializedINS_10bfloat16_tEffN4cute5tupleIJNS7_1CILi128EEENS9_ILi64EEENS9_ILi48EEEEEENS8_IJiNS9_ILi1EEENS8_IJiiEEEEEESG_SG_NS4_12CausalFusionEJEEENS4_15FmhaFwdEpilogueIS6_fNS8_IJSB_SC_SB_EEEEENS2_23IndividualTileSchedulerEJEEEEEvNT_6ParamsE,"aw",@nobits
	.sectionflags	@""
	.align	16
	.zero		1024


//--------------------- .nv.shared.reserved.0     --------------------------
	.section	.nv.shared.reserved.0,"aw",@nobits
	.weak		__nv_reservedSMEM_offset_0_alias
	.size		__nv_reservedSMEM_offset_0_alias, 0, 0
	.other		__nv_reservedSMEM_offset_0_alias,@"STO_CUDA_RESERVED_SHARED STV_DEFAULT"
__nv_reservedSMEM_offset_0_alias:
	.zero		0


//--------------------- .nv.global                --------------------------
	.section	.nv.global,"aw",@nobits
.nv.global:
	.type		_ZN39_INTERNAL_2f9634d3_4_k_cu_221d062c_29454cute1_E,@object
	.size		_ZN39_INTERNAL_2f9634d3_4_k_cu_221d062c_29454cute1_E,(_ZN39_INTERNAL_2f9634d3_4_k_cu_221d062c_29454cuda3std3__45__cpo6cbeginE - _ZN39_INTERNAL_2f9634d3_4_k_cu_221d062c_29454cute1_E)
_ZN39_INTERNAL_2f9634d3_4_k_cu_221d062c_29454cute1_E:
	.zero		1
	.type		_ZN39_INTERNAL_2f9634d3_4_k_cu_221d062c_29454cuda3std3__45__cpo6cbeginE,@object
	.size		_ZN39_INTERNAL_2f9634d3_4_k_cu_221d062c_29454cuda3std3__45__cpo6cbeginE,(_ZN39_INTERNAL_2f9634d3_4_k_cu_221d062c_29454cuda3std3__48in_placeE - _ZN39_INTERNAL_2f9634d3_4_k_cu_221d062c_29454cuda3std3__45__cpo6cbeginE)
_ZN39_INTERNAL_2f9634d3_4_k_cu_221d062c_29454cuda3std3__45__cpo6cbeginE:
	.zero		1
	.type		_ZN39_INTERNAL_2f9634d3_4_k_cu_221d062c_29454cuda3std3__48in_placeE,@object
	.size		_ZN39_INTERNAL_2f9634d3_4_k_cu_221d062c_29454cuda3std3__48in_placeE,(_ZN39_INTERNAL_2f9634d3_4_k_cu_221d062c_29454cuda3std6ranges3__45__cpo9iter_moveE - _ZN39_INTERNAL_2f9634d3_4_k_cu_221d062c_29454cuda3std3__48in_placeE)
_ZN39_INTERNAL_2f9634d3_4_k_cu_221d062c_29454cuda3std3__48in_placeE:
	.zero		1
	.type		_ZN39_INTERNAL_2f9634d3_4_k_cu_221d062c_29454cuda3std6ranges3__45__cpo9iter_moveE,@object
	.size		_ZN39_INTERNAL_2f9634d3_4_k_cu_221d062c_29454cuda3std6ranges3__45__cpo9iter_moveE,(_ZN39_INTERNAL_2f9634d3_4_k_cu_221d062c_29454cuda3std3__45__cpo5beginE - _ZN39_INTERNAL_2f9634d3_4_k_cu_221d062c_29454cuda3std6ranges3__45__cpo9iter_moveE)
_ZN39_INTERNAL_2f9634d3_4_k_cu_221d062c_29454cuda3std6ranges3__45__cpo9iter_moveE:
	.zero		1
	.type		_ZN39_INTERNAL_2f9634d3_4_k_cu_221d062c_29454cuda3std3__45__cpo5beginE,@object
	.size		_ZN39_INTERNAL_2f9634d3_4_k_cu_221d062c_29454cuda3std3__45__cpo5beginE,(_ZN39_INTERNAL_2f9634d3_4_k_cu_221d062c_29454cuda3std3__441_GLOBAL__N__2f9634d3_4_k_cu_221d062c_29456ignoreE - _ZN39_INTERNAL_2f9634d3_4_k_cu_221d062c_29454cuda3std3__45__cpo5beginE)
_ZN39_INTERNAL_2f9634d3_4_k_cu_221d062c_29454cuda3std3__45__cpo5beginE:
	.zero		1
	.type		_ZN39_INTERNAL_2f9634d3_4_k_cu_221d062c_29454cuda3std3__441_GLOBAL__N__2f9634d3_4_k_cu_221d062c_29456ignoreE,@object
	.size		_ZN39_INTERNAL_2f9634d3_4_k_cu_221d062c_29454cuda3std3__441_GLOBAL__N__2f9634d3_4_k_cu_221d062c_29456ignoreE,(_ZN39_INTERNAL_2f9634d3_4_k_cu_221d062c_29454cute7productE - _ZN39_INTERNAL_2f9634d3_4_k_cu_221d062c_29454cuda3std3__441_GLOBAL__N__2f9634d3_4_k_cu_221d062c_29456ignoreE)
_ZN39_INTERNAL_2f9634d3_4_k_cu_221d062c_29454cuda3std3__441_GLOBAL__N__2f9634d3_4_k_cu_221d062c_29456ignoreE:
	.zero		1
	.type		_ZN39_INTERNAL_2f9634d3_4_k_cu_221d062c_29454cute7productE,@object
	.size		_ZN39_INTERNAL_2f9634d3_4_k_cu_221d062c_29454cute7productE,(_ZN39_INTERNAL_2f9634d3_4_k_cu_221d062c_29454cuda3std3__45__cpo3endE - _ZN39_INTERNAL_2f9634d3_4_k_cu_221d062c_29454cute7productE)
_ZN39_INTERNAL_2f9634d3_4_k_cu_221d062c_29454cute7productE:
	.zero		1
	.type		_ZN39_INTERNAL_2f9634d3_4_k_cu_221d062c_29454cuda3std3__45__cpo3endE,@object
	.size		_ZN39_INTERNAL_2f9634d3_4_k_cu_221d062c_29454cuda3std3__45__cpo3endE,(_ZN39_INTERNAL_2f9634d3_4_k_cu_221d062c_29454cuda3std3__419piecewise_constructE - _ZN39_INTERNAL_2f9634d3_4_k_cu_221d062c_29454cuda3std3__45__cpo3endE)
_ZN39_INTERNAL_2f9634d3_4_k_cu_221d062c_29454cuda3std3__45__cpo3endE:
	.zero		1
	.type		_ZN39_INTERNAL_2f9634d3_4_k_cu_221d062c_29454cuda3std3__419piecewise_constructE,@object
	.size		_ZN39_INTERNAL_2f9634d3_4_k_cu_221d062c_29454cuda3std3__419piecewise_constructE,(_ZN39_INTERNAL_2f9634d3_4_k_cu_221d062c_29454cuda3std3__45__cpo4cendE - _ZN39_INTERNAL_2f9634d3_4_k_cu_221d062c_29454cuda3std3__419piecewise_constructE)
_ZN39_INTERNAL_2f9634d3_4_k_cu_221d062c_29454cuda3std3__419piecewise_constructE:
	.zero		1
	.type		_ZN39_INTERNAL_2f9634d3_4_k_cu_221d062c_29454cuda3std3__45__cpo4cendE,@object
	.size		_ZN39_INTERNAL_2f9634d3_4_k_cu_221d062c_29454cuda3std3__45__cpo4cendE,(_ZN39_INTERNAL_2f9634d3_4_k_cu_221d062c_29454cuda3std6ranges3__45__cpo4swapE - _ZN39_INTERNAL_2f9634d3_4_k_cu_221d062c_29454cuda3std3__45__cpo4cendE)
_ZN39_INTERNAL_2f9634d3_4_k_cu_221d062c_29454cuda3std3__45__cpo4cendE:
	.zero		1
	.type		_ZN39_INTERNAL_2f9634d3_4_k_cu_221d062c_29454cuda3std6ranges3__45__cpo4swapE,@object
	.size		_ZN39_INTERNAL_2f9634d3_4_k_cu_221d062c_29454cuda3std6ranges3__45__cpo4swapE,(.L_9 - _ZN39_INTERNAL_2f9634d3_4_k_cu_221d062c_29454cuda3std6ranges3__45__cpo4swapE)
_ZN39_INTERNAL_2f9634d3_4_k_cu_221d062c_29454cuda3std6ranges3__45__cpo4swapE:
	.zero		1
.L_9:


//--------------------- .nv.constant0._ZN7cutlass13device_kernelINS_4fmha6kernel28FmhaKernelTmaWarpSpecializedINS1_10collective30FmhaMainloopTmaWarpSpecializedINS_10bfloat16_tEffN4cute5tupleIJNS7_1CILi128EEENS9_ILi64EEENS9_ILi48EEEEEENS8_IJiNS9_ILi1EEENS8_IJiiEEEEEESG_SG_NS4_12CausalFusionEJEEENS4_15FmhaFwdEpilogueIS6_fNS8_IJSB_SC_SB_EEEEENS2_23IndividualTileSchedulerEJEEEEEvNT_6ParamsE --------------------------
	.section	.nv.constant0._ZN7cutlass13device_kernelINS_4fmha6kernel28FmhaKernelTmaWarpSpecializedINS1_10collective30FmhaMainloopTmaWarpSpecializedINS_10bfloat16_tEffN4cute5tupleIJNS7_1CILi128EEENS9_ILi64EEENS9_ILi48EEEEEENS8_IJiNS9_ILi1EEENS8_IJiiEEEEEESG_SG_NS4_12CausalFusionEJEEENS4_15FmhaFwdEpilogueIS6_fNS8_IJSB_SC_SB_EEEEENS2_23IndividualTileSchedulerEJEEEEEvNT_6ParamsE,"a",@progbits
	.sectionflags	@""
	.align	4
.nv.constant0._ZN7cutlass13device_kernelINS_4fmha6kernel28FmhaKernelTmaWarpSpecializedINS1_10collective30FmhaMainloopTmaWarpSpecializedINS_10bfloat16_tEffN4cute5tupleIJNS7_1CILi128EEENS9_ILi64EEENS9_ILi48EEEEEENS8_IJiNS9_ILi1EEENS8_IJiiEEEEEESG_SG_NS4_12CausalFusionEJEEENS4_15FmhaFwdEpilogueIS6_fNS8_IJSB_SC_SB_EEEEENS2_23IndividualTileSchedulerEJEEEEEvNT_6ParamsE:
	.zero		2688


//--------------------- SYMBOLS --------------------------

	.type		.nv.reservedSmem.offset0,@object
	.size		.nv.reservedSmem.offset0,0x4
	.type		__assertfail,@function
